def attn_fwd(
    Q,
    K,
    V,
    Out,
    Lse,
    sm_scale,
    stride_qz,
    stride_qh,
    stride_qm,
    stride_qk,
    stride_kz,
    stride_kh,
    stride_kn,
    stride_kk,
    stride_vz,
    stride_vh,
    stride_vn,
    stride_vk,
    stride_oz,
    stride_oh,
    stride_om,
    stride_ok,
    seqlen_q,
    seqlen_k,
    BLOCK_M: tl.constexpr,
    BLOCK_N: tl.constexpr,
    HEAD_DIM: tl.constexpr,
    CAUSAL: tl.constexpr,
):
    start_m = tl.program_id(0)
    off_hz = tl.program_id(1)
    q_off = off_hz * stride_qh
    k_off = off_hz * stride_kh
    v_off = off_hz * stride_vh
    offs_m = start_m * BLOCK_M + tl.arange(0, BLOCK_M)
    offs_d = tl.arange(0, HEAD_DIM)
    offs_n = tl.arange(0, BLOCK_N)
    q_ptrs = Q + q_off + offs_m[:, None] * stride_qm + offs_d[None, :] * stride_qk
    k_ptrs = K + k_off + offs_d[:, None] * stride_kk + offs_n[None, :] * stride_kn
    v_ptrs = V + v_off + offs_n[:, None] * stride_vn + offs_d[None, :] * stride_vk
    m_i = tl.full([BLOCK_M], float("-inf"), dtype=tl.float32)
    l_i = tl.zeros([BLOCK_M], dtype=tl.float32) + 1.0
    acc = tl.zeros([BLOCK_M, HEAD_DIM], dtype=tl.float32)
    q = tl.load(q_ptrs)
    acc, l_i, m_i = _attn_fwd_inner(
        acc,
        l_i,
        m_i,
        q,
        k_ptrs,
        v_ptrs,
        sm_scale,
        stride_kn,
        stride_vn,
        start_m,
        seqlen_k,
        BLOCK_M,
        BLOCK_N,
        HEAD_DIM,
        CAUSAL,
    )
    acc = acc / l_i[:, None]
    lse = m_i + tl.math.log2(l_i) / 1.4426950408889634
    o_ptrs = (
        Out
        + off_hz * stride_oh
        + offs_m[:, None] * stride_om
        + offs_d[None, :] * stride_ok
    )
    tl.store(o_ptrs, acc.to(Out.dtype.element_ty))
    tl.store(Lse + off_hz * seqlen_q + offs_m, lse)

# config = {"BLOCK_M": 128, "BLOCK_N": 64, "HEAD_DIM": 128, "arch": "sm_90", "causal": true, "dtype": "bf16", "num_stages": 2, "num_warps": 8}
# arch = sm_90


// ===== COMPILED SASS (sm_90a) =====

	.target	sm_90a

	.elftype	@"ET_EXEC"


//--------------------- .note.nv.tkinfo           --------------------------
	.section	.note.nv.tkinfo,"",@"SHT_NOTE"
	.sectionflags	@"SHF_NOTE_NV_TKINFO"
	.tkinfo
        /*0018*/ 	.word	0x00000002
        /*0030*/ 	.string	""
        /*0030*/ 	.string	"ptxas"
        /*0030*/ 	.string	"Cuda compilation tools, release 13.0, V13.0.88"
        /*0030*/ 	.string	"Build cuda_13.0.r13.0/compiler.36424714_0"
        /*0030*/ 	.string	"-v  -suppress-debug-info  -lineinfo  -arch sm_90a "



//--------------------- .note.nv.cuinfo           --------------------------
	.section	.note.nv.cuinfo,"",@"SHT_NOTE"
	.sectionflags	@"SHF_NOTE_NV_CUINFO"
        /*0018*/ 	.short	0x0002
        /*001a*/ 	.short	0x005a
        /*001c*/ 	.short	0x0082
	.zero		2


//--------------------- .nv.info                  --------------------------
	.section	.nv.info,"",@"SHT_CUDA_INFO"
	.align	4


	//----- nvinfo : EIATTR_REGCOUNT
	.align		4
        /*0000*/ 	.byte	0x04, 0x2f
        /*0002*/ 	.short	(.L_2 - .L_1)
	.align		4
.L_1:
        /*0004*/ 	.word	index@(attn_fwd)
        /*0008*/ 	.word	0x000000ff


	//----- nvinfo : EIATTR_FRAME_SIZE
	.align		4
.L_2:
        /*000c*/ 	.byte	0x04, 0x11
        /*000e*/ 	.short	(.L_4 - .L_3)
	.align		4
.L_3:
        /*0010*/ 	.word	index@(attn_fwd)
        /*0014*/ 	.word	0x00000060


	//----- nvinfo : EIATTR_MIN_STACK_SIZE
	.align		4
.L_4:
        /*0018*/ 	.byte	0x04, 0x12
        /*001a*/ 	.short	(.L_6 - .L_5)
	.align		4
.L_5:
        /*001c*/ 	.word	index@(attn_fwd)
        /*0020*/ 	.word	0x00000060
.L_6:


//--------------------- .nv.compat                --------------------------
	.section	.nv.compat,"",@"SHT_CUDA_COMPAT_INFO"
	.align	4
        /*0000*/ 	.byte	0x02, 0x09, 0x01, 0x00, 0x02, 0x02, 0x04, 0x00, 0x02, 0x05, 0x05, 0x00, 0x03, 0x07, 0x01, 0x01
        /*0010*/ 	.byte	0x02, 0x03, 0x00, 0x00, 0x02, 0x06, 0x01, 0x00, 0x04, 0x0b, 0x08, 0x00, 0x00, 0x00, 0x00, 0x00
        /*0020*/ 	.byte	0x00, 0x00, 0x00, 0x00


//--------------------- .nv.info.attn_fwd         --------------------------
	.section	.nv.info.attn_fwd,"",@"SHT_CUDA_INFO"
	.sectionflags	@""
	.align	4


	//----- nvinfo : EIATTR_CUDA_API_VERSION
	.align		4
        /*0000*/ 	.byte	0x04, 0x37
        /*0002*/ 	.short	(.L_8 - .L_7)
.L_7:
        /*0004*/ 	.word	0x00000082


	//----- nvinfo : EIATTR_KPARAM_INFO
	.align		4
.L_8:
        /*0008*/ 	.byte	0x04, 0x17
        /*000a*/ 	.short	(.L_10 - .L_9)
.L_9:
        /*000c*/ 	.word	0x00000000
        /*0010*/ 	.short	0x0019
        /*0012*/ 	.short	0x0080
        /*0014*/ 	.byte	0x00, 0xf4, 0x21, 0x00


	//----- nvinfo : EIATTR_KPARAM_INFO
	.align		4
.L_10:
        /*0018*/ 	.byte	0x04, 0x17
        /*001a*/ 	.short	(.L_12 - .L_11)
.L_11:
        /*001c*/ 	.word	0x00000000
        /*0020*/ 	.short	0x0018
        /*0022*/ 	.short	0x0078
        /*0024*/ 	.byte	0x00, 0xf4, 0x21, 0x00


	//----- nvinfo : EIATTR_KPARAM_INFO
	.align		4
.L_12:
        /*0028*/ 	.byte	0x04, 0x17
        /*002a*/ 	.short	(.L_14 - .L_13)
.L_13:
        /*002c*/ 	.word	0x00000000
        /*0030*/ 	.short	0x0017
        /*0032*/ 	.short	0x0070
        /*0034*/ 	.byte	0x00, 0xf0, 0x11, 0x00


	//----- nvinfo : EIATTR_KPARAM_INFO
	.align		4
.L_14:
        /*0038*/ 	.byte	0x04, 0x17
        /*003a*/ 	.short	(.L_16 - .L_15)
.L_15:
        /*003c*/ 	.word	0x00000000
        /*0040*/ 	.short	0x0016
        /*0042*/ 	.short	0x006c
        /*0044*/ 	.byte	0x00, 0xf0, 0x11, 0x00


	//----- nvinfo : EIATTR_KPARAM_INFO
	.align		4
.L_16:
        /*0048*/ 	.byte	0x04, 0x17
        /*004a*/ 	.short	(.L_18 - .L_17)
.L_17:
        /*004c*/ 	.word	0x00000000
        /*0050*/ 	.short	0x0015
        /*0052*/ 	.short	0x0068
        /*0054*/ 	.byte	0x00, 0xf0, 0x11, 0x00


	//----- nvinfo : EIATTR_KPARAM_INFO
	.align		4
.L_18:
        /*0058*/ 	.byte	0x04, 0x17
        /*005a*/ 	.short	(.L_20 - .L_19)
.L_19:
        /*005c*/ 	.word	0x00000000
        /*0060*/ 	.short	0x0014
        /*0062*/ 	.short	0x0064
        /*0064*/ 	.byte	0x00, 0xf0, 0x11, 0x00


	//----- nvinfo : EIATTR_KPARAM_INFO
	.align		4
.L_20:
        /*0068*/ 	.byte	0x04, 0x17
        /*006a*/ 	.short	(.L_22 - .L_21)
.L_21:
        /*006c*/ 	.word	0x00000000
        /*0070*/ 	.short	0x0013
        /*0072*/ 	.short	0x0060
        /*0074*/ 	.byte	0x00, 0xf0, 0x11, 0x00


	//----- nvinfo : EIATTR_KPARAM_INFO
	.align		4
.L_22:
        /*0078*/ 	.byte	0x04, 0x17
        /*007a*/ 	.short	(.L_24 - .L_23)
.L_23:
        /*007c*/ 	.word	0x00000000
        /*0080*/ 	.short	0x0012
        /*0082*/ 	.short	0x005c
        /*0084*/ 	.byte	0x00, 0xf0, 0x11, 0x00


	//----- nvinfo : EIATTR_KPARAM_INFO
	.align		4
.L_24:
        /*0088*/ 	.byte	0x04, 0x17
        /*008a*/ 	.short	(.L_26 - .L_25)
.L_25:
        /*008c*/ 	.word	0x00000000
        /*0090*/ 	.short	0x0011
        /*0092*/ 	.short	0x0058
        /*0094*/ 	.byte	0x00, 0xf0, 0x11, 0x00


	//----- nvinfo : EIATTR_KPARAM_INFO
	.align		4
.L_26:
        /*0098*/ 	.byte	0x04, 0x17
        /*009a*/ 	.short	(.L_28 - .L_27)
.L_27:
        /*009c*/ 	.word	0x00000000
        /*00a0*/ 	.short	0x0010
        /*00a2*/ 	.short	0x0054
        /*00a4*/ 	.byte	0x00, 0xf0, 0x11, 0x00


	//----- nvinfo : EIATTR_KPARAM_INFO
	.align		4
.L_28:
        /*00a8*/ 	.byte	0x04, 0x17
        /*00aa*/ 	.short	(.L_30 - .L_29)
.L_29:
        /*00ac*/ 	.word	0x00000000
        /*00b0*/ 	.short	0x000f
        /*00b2*/ 	.short	0x0050
        /*00b4*/ 	.byte	0x00, 0xf0, 0x11, 0x00


	//----- nvinfo : EIATTR_KPARAM_INFO
	.align		4
.L_30:
        /*00b8*/ 	.byte	0x04, 0x17
        /*00ba*/ 	.short	(.L_32 - .L_31)
.L_31:
        /*00bc*/ 	.word	0x00000000
        /*00c0*/ 	.short	0x000e
        /*00c2*/ 	.short	0x004c
        /*00c4*/ 	.byte	0x00, 0xf0, 0x11, 0x00


	//----- nvinfo : EIATTR_KPARAM_INFO
	.align		4
.L_32:
        /*00c8*/ 	.byte	0x04, 0x17
        /*00ca*/ 	.short	(.L_34 - .L_33)
.L_33:
        /*00cc*/ 	.word	0x00000000
        /*00d0*/ 	.short	0x000d
        /*00d2*/ 	.short	0x0048
        /*00d4*/ 	.byte	0x00, 0xf0, 0x11, 0x00


	//----- nvinfo : EIATTR_KPARAM_INFO
	.align		4
.L_34:
        /*00d8*/ 	.byte	0x04, 0x17
        /*00da*/ 	.short	(.L_36 - .L_35)
.L_35:
        /*00dc*/ 	.word	0x00000000
        /*00e0*/ 	.short	0x000c
        /*00e2*/ 	.short	0x0044
        /*00e4*/ 	.byte	0x00, 0xf0, 0x11, 0x00


	//----- nvinfo : EIATTR_KPARAM_INFO
	.align		4
.L_36:
        /*00e8*/ 	.byte	0x04, 0x17
        /*00ea*/ 	.short	(.L_38 - .L_37)
.L_37:
        /*00ec*/ 	.word	0x00000000
        /*00f0*/ 	.short	0x000b
        /*00f2*/ 	.short	0x0040
        /*00f4*/ 	.byte	0x00, 0xf0, 0x11, 0x00


	//----- nvinfo : EIATTR_KPARAM_INFO
	.align		4
.L_38:
        /*00f8*/ 	.byte	0x04, 0x17
        /*00fa*/ 	.short	(.L_40 - .L_39)
.L_39:
        /*00fc*/ 	.word	0x00000000
        /*0100*/ 	.short	0x000a
        /*0102*/ 	.short	0x003c
        /*0104*/ 	.byte	0x00, 0xf0, 0x11, 0x00


	//----- nvinfo : EIATTR_KPARAM_INFO
	.align		4
.L_40:
        /*0108*/ 	.byte	0x04, 0x17
        /*010a*/ 	.short	(.L_42 - .L_41)
.L_41:
        /*010c*/ 	.word	0x00000000
        /*0110*/ 	.short	0x0009
        /*0112*/ 	.short	0x0038
        /*0114*/ 	.byte	0x00, 0xf0, 0x11, 0x00


	//----- nvinfo : EIATTR_KPARAM_INFO
	.align		4
.L_42:
        /*0118*/ 	.byte	0x04, 0x17
        /*011a*/ 	.short	(.L_44 - .L_43)
.L_43:
        /*011c*/ 	.word	0x00000000
        /*0120*/ 	.short	0x0008
        /*0122*/ 	.short	0x0034
        /*0124*/ 	.byte	0x00, 0xf0, 0x11, 0x00


	//----- nvinfo : EIATTR_KPARAM_INFO
	.align		4
.L_44:
        /*0128*/ 	.byte	0x04, 0x17
        /*012a*/ 	.short	(.L_46 - .L_45)
.L_45:
        /*012c*/ 	.word	0x00000000
        /*0130*/ 	.short	0x0007
        /*0132*/ 	.short	0x0030
        /*0134*/ 	.byte	0x00, 0xf0, 0x11, 0x00


	//----- nvinfo : EIATTR_KPARAM_INFO
	.align		4
.L_46:
        /*0138*/ 	.byte	0x04, 0x17
        /*013a*/ 	.short	(.L_48 - .L_47)
.L_47:
        /*013c*/ 	.word	0x00000000
        /*0140*/ 	.short	0x0006
        /*0142*/ 	.short	0x002c
        /*0144*/ 	.byte	0x00, 0xf0, 0x11, 0x00


	//----- nvinfo : EIATTR_KPARAM_INFO
	.align		4
.L_48:
        /*0148*/ 	.byte	0x04, 0x17
        /*014a*/ 	.short	(.L_50 - .L_49)
.L_49:
        /*014c*/ 	.word	0x00000000
        /*0150*/ 	.short	0x0005
        /*0152*/ 	.short	0x0028
        /*0154*/ 	.byte	0x00, 0xf0, 0x11, 0x00


	//----- nvinfo : EIATTR_KPARAM_INFO
	.align		4
.L_50:
        /*0158*/ 	.byte	0x04, 0x17
        /*015a*/ 	.short	(.L_52 - .L_51)
.L_51:
        /*015c*/ 	.word	0x00000000
        /*0160*/ 	.short	0x0004
        /*0162*/ 	.short	0x0020
        /*0164*/ 	.byte	0x00, 0xf4, 0x21, 0x00


	//----- nvinfo : EIATTR_KPARAM_INFO
	.align		4
.L_52:
        /*0168*/ 	.byte	0x04, 0x17
        /*016a*/ 	.short	(.L_54 - .L_53)
.L_53:
        /*016c*/ 	.word	0x00000000
        /*0170*/ 	.short	0x0003
        /*0172*/ 	.short	0x0018
        /*0174*/ 	.byte	0x00, 0xf4, 0x21, 0x00


	//----- nvinfo : EIATTR_KPARAM_INFO
	.align		4
.L_54:
        /*0178*/ 	.byte	0x04, 0x17
        /*017a*/ 	.short	(.L_56 - .L_55)
.L_55:
        /*017c*/ 	.word	0x00000000
        /*0180*/ 	.short	0x0002
        /*0182*/ 	.short	0x0010
        /*0184*/ 	.byte	0x00, 0xf4, 0x21, 0x00


	//----- nvinfo : EIATTR_KPARAM_INFO
	.align		4
.L_56:
        /*0188*/ 	.byte	0x04, 0x17
        /*018a*/ 	.short	(.L_58 - .L_57)
.L_57:
        /*018c*/ 	.word	0x00000000
        /*0190*/ 	.short	0x0001
        /*0192*/ 	.short	0x0008
        /*0194*/ 	.byte	0x00, 0xf4, 0x21, 0x00


	//----- nvinfo : EIATTR_KPARAM_INFO
	.align		4
.L_58:
        /*0198*/ 	.byte	0x04, 0x17
        /*019a*/ 	.short	(.L_60 - .L_59)
.L_59:
        /*019c*/ 	.word	0x00000000
        /*01a0*/ 	.short	0x0000
        /*01a2*/ 	.short	0x0000
        /*01a4*/ 	.byte	0x00, 0xf4, 0x21, 0x00


	//----- nvinfo : EIATTR_SPARSE_MMA_MASK
	.align		4
.L_60:
        /*01a8*/ 	.byte	0x03, 0x50
        /*01aa*/ 	.short	0x0000


	//----- nvinfo : EIATTR_MAXREG_COUNT
	.align		4
        /*01ac*/ 	.byte	0x03, 0x1b
        /*01ae*/ 	.short	0x00ff


	//----- nvinfo : EIATTR_NUM_BARRIERS
	.align		4
        /*01b0*/ 	.byte	0x02, 0x4c
        /*01b2*/ 	.byte	0x01
	.zero		1


	//----- nvinfo : EIATTR_ANNOTATIONS
	.align		4
        /*01b4*/ 	.byte	0x04, 0x55
        /*01b6*/ 	.short	(.L_62 - .L_61)


	//   ....[0]....
.L_61:
        /*01b8*/ 	.word	0x00000001
        /*01bc*/ 	.byte	0x30, 0x1d, 0x00, 0x00, 0x01, 0x00, 0x00, 0x00, 0xa0, 0x1d, 0x00, 0x00, 0x01, 0x00, 0x00, 0x00
        /* <DEDUP_REMOVED lines=10> */
        /*026c*/ 	.byte	0x40, 0x2b, 0x00, 0x00, 0x01, 0x00, 0x00, 0x00, 0x50, 0x2b, 0x00, 0x00


	//----- nvinfo : EIATTR_MERCURY_ISA_VERSION
	.align		4
.L_62:
        /*0278*/ 	.byte	0x03, 0x5f
        /*027a*/ 	.short	0x0101


	//----- nvinfo : EIATTR_COOP_GROUP_MASK_REGIDS
	.align		4
        /*027c*/ 	.byte	0x04, 0x29
        /*027e*/ 	.short	(.L_64 - .L_63)


	//   ....[0]....
.L_63:
        /*0280*/ 	.word	0xffffffff


	//   ....[1]....
        /*0284*/ 	.word	0xffffffff


	//   ....[2]....
        /*0288*/ 	.word	0xffffffff


	//   ....[3]....
        /*028c*/ 	.word	0xffffffff


	//   ....[4]....
        /*0290*/ 	.word	0xffffffff


	//   ....[5]....
        /*0294*/ 	.word	0xffffffff


	//   ....[6]....
        /*0298*/ 	.word	0xffffffff


	//   ....[7]....
        /*029c*/ 	.word	0xffffffff


	//----- nvinfo : EIATTR_COOP_GROUP_INSTR_OFFSETS
	.align		4
.L_64:
        /*02a0*/ 	.byte	0x04, 0x28
        /*02a2*/ 	.short	(.L_66 - .L_65)


	//   ....[0]....
.L_65:
        /*02a4*/ 	.word	0x00003fd0


	//   ....[1]....
        /*02a8*/ 	.word	0x00003ff0


	//   ....[2]....
        /*02ac*/ 	.word	0x000043b0


	//   ....[3]....
        /*02b0*/ 	.word	0x00004480


	//   ....[4]....
        /*02b4*/ 	.word	0x000053e0


	//   ....[5]....
        /*02b8*/ 	.word	0x00005400


	//   ....[6]....
        /*02bc*/ 	.word	0x00005470


	//   ....[7]....
        /*02c0*/ 	.word	0x00005480


	//----- nvinfo : EIATTR_EXIT_INSTR_OFFSETS
	.align		4
.L_66:
        /*02c4*/ 	.byte	0x04, 0x1c
        /*02c6*/ 	.short	(.L_68 - .L_67)


	//   ....[0]....
.L_67:
        /*02c8*/ 	.word	0x00008290


	//   ....[1]....
        /*02cc*/ 	.word	0x000082c0


	//----- nvinfo : EIATTR_REQNTID
	.align		4
.L_68:
        /*02d0*/ 	.byte	0x04, 0x10
        /*02d2*/ 	.short	(.L_70 - .L_69)
.L_69:
        /*02d4*/ 	.word	0x00000100
        /*02d8*/ 	.word	0x00000001
        /*02dc*/ 	.word	0x00000001


	//----- nvinfo : EIATTR_CBANK_PARAM_SIZE
	.align		4
.L_70:
        /*02e0*/ 	.byte	0x03, 0x19
        /*02e2*/ 	.short	0x0088


	//----- nvinfo : EIATTR_PARAM_CBANK
	.align		4
        /*02e4*/ 	.byte	0x04, 0x0a
        /*02e6*/ 	.short	(.L_72 - .L_71)
	.align		4
.L_71:
        /*02e8*/ 	.word	index@(.nv.constant0.attn_fwd)
        /*02ec*/ 	.short	0x0210
        /*02ee*/ 	.short	0x0088


	//----- nvinfo : EIATTR_SW_WAR
	.align		4
.L_72:
        /*02f0*/ 	.byte	0x04, 0x36
        /*02f2*/ 	.short	(.L_74 - .L_73)
.L_73:
        /*02f4*/ 	.word	0x00000008
.L_74:


//--------------------- .nv.callgraph             --------------------------
	.section	.nv.callgraph,"",@"SHT_CUDA_CALLGRAPH"
	.align	4
	.sectionentsize	8
	.align		4
        /*0000*/ 	.word	0x00000000
	.align		4
        /*0004*/ 	.word	0xffffffff
	.align		4
        /*0008*/ 	.word	0x00000000
	.align		4
        /*000c*/ 	.word	0xfffffffe
	.align		4
        /*0010*/ 	.word	0x00000000
	.align		4
        /*0014*/ 	.word	0xfffffffd
	.align		4
        /*0018*/ 	.word	0x00000000
	.align		4
        /*001c*/ 	.word	0xfffffffc


//--------------------- .nv.constant4             --------------------------
	.section	.nv.constant4,"a",@progbits
	.align	8
	.align		8
.nv.constant4:
        /*0000*/ 	.dword	_$_str


//--------------------- .text.attn_fwd            --------------------------
	.section	.text.attn_fwd,"ax",@progbits
	.align	128
        .global         attn_fwd
        .type           attn_fwd,@function
        .size           attn_fwd,(.L_x_3 - attn_fwd)
        .other          attn_fwd,@"STO_CUDA_ENTRY STV_DEFAULT"
attn_fwd:
.text.attn_fwd:
[----:B------:R-:W0:Y:S01]  /*0000*/  LDC R1, c[0x0][0x28] ;  /* 0x00000a00ff017b82 */ /* 0x000e220000000800 */
[----:B------:R-:W1:Y:S07]  /*0010*/  S2R R3, SR_CTAID.X ;  /* 0x0000000000037919 */ /* 0x000e6e0000002500 */
[----:B------:R-:W2:Y:S01]  /*0020*/  S2UR UR7, SR_CTAID.Y ;  /* 0x00000000000779c3 */ /* 0x000ea20000002600 */
[----:B------:R-:W-:Y:S01]  /*0030*/  ULDC.64 UR4, c[0x0][0x240] ;  /* 0x0000900000047ab9 */ /* 0x000fe20000000a00 */
[----:B------:R-:W-:Y:S01]  /*0040*/  ULDC.64 UR22, c[0x0][0x208] ;  /* 0x0000820000167ab9 */ /* 0x000fe20000000a00 */
[----:B------:R-:W3:Y:S01]  /*0050*/  S2R R252, SR_TID.X ;  /* 0x0000000000fc7919 */ /* 0x000ee20000002100 */
[----:B0-----:R-:W-:-:S04]  /*0060*/  VIADD R1, R1, 0xffffffa0 ;  /* 0xffffffa001017836 */ /* 0x001fc80000000000 */
[----:B------:R-:W0:Y:S08]  /*0070*/  LDC R11, c[0x0][0x248] ;  /* 0x00009200ff0b7b82 */ /* 0x000e300000000800 */
[----:B------:R-:W4:Y:S01]  /*0080*/  LDC.64 R6, c[0x0][0x210] ;  /* 0x00008400ff067b82 */ /* 0x000f220000000a00 */
[----:B--2---:R-:W-:-:S04]  /*0090*/  UIMAD UR4, UR7, UR4, URZ ;  /* 0x00000004070472a4 */ /* 0x004fc8000f8e023f */
[----:B------:R-:W-:Y:S01]  /*00a0*/  USHF.L.U32 UR6, UR4, 0x1, URZ ;  /* 0x0000000104067899 */ /* 0x000fe2000800063f */
[----:B-1----:R-:W-:Y:S01]  /*00b0*/  IMAD.SHL.U32 R3, R3, 0x80, RZ ;  /* 0x0000008003037824 */ /* 0x002fe200078e00ff */
[----:B---3--:R-:W-:-:S04]  /*00c0*/  SHF.R.U32.HI R0, RZ, 0x7, R252 ;  /* 0x00000007ff007819 */ /* 0x008fc800000116fc */
[----:B------:R-:W-:Y:S02]  /*00d0*/  LOP3.LUT R2, R3, 0x7f, R252, 0xf8, !PT ;  /* 0x0000007f03027812 */ /* 0x000fe400078ef8fc */
[----:B------:R-:W-:-:S03]  /*00e0*/  SGXT.U32 R0, R0, 0x1 ;  /* 0x000000010000781a */ /* 0x000fc60000000000 */
[----:B------:R-:W-:Y:S01]  /*00f0*/  IMAD R2, R2, UR5, RZ ;  /* 0x0000000502027c24 */ /* 0x000fe2000f8e02ff */
[----:B------:R-:W-:Y:S01]  /*0100*/  UIMAD.WIDE UR4, UR4, 0x2, URZ ;  /* 0x00000002040478a5 */ /* 0x000fe2000f8e023f */
[----:B0-----:R-:W-:Y:S02]  /*0110*/  IMAD R4, R0, R11, RZ ;  /* 0x0000000b00047224 */ /* 0x001fe400078e02ff */
[C---:B------:R-:W-:Y:S02]  /*0120*/  IMAD.SHL.U32 R5, R2.reuse, 0x2, RZ ;  /* 0x0000000202057824 */ /* 0x040fe400078e00ff */
[----:B------:R-:W-:-:S03]  /*0130*/  IMAD.HI R2, R2, 0x2, RZ ;  /* 0x0000000202027827 */ /* 0x000fc600078e02ff */
[----:B----4-:R-:W-:Y:S01]  /*0140*/  IADD3 R5, P0, P1, R5, UR6, R6 ;  /* 0x0000000605057c10 */ /* 0x010fe2000f91e006 */
[----:B------:R-:W-:-:S03]  /*0150*/  IMAD R6, R11, 0x2, R4 ;  /* 0x000000020b067824 */ /* 0x000fc600078e0204 */
[----:B------:R-:W-:Y:S01]  /*0160*/  IADD3.X R2, R2, UR5, R7, P0, P1 ;  /* 0x0000000502027c10 */ /* 0x000fe200087e2407 */
[C---:B------:R-:W-:Y:S01]  /*0170*/  IMAD R10, R11.reuse, 0x2, R6 ;  /* 0x000000020b0a7824 */ /* 0x040fe200078e0206 */
[-C--:B------:R-:W-:Y:S02]  /*0180*/  LEA R8, P0, R4, R5.reuse, 0x1 ;  /* 0x0000000504087211 */ /* 0x080fe400078008ff */
[-C--:B------:R-:W-:Y:S01]  /*0190*/  LEA R12, P1, R6, R5.reuse, 0x1 ;  /* 0x00000005060c7211 */ /* 0x080fe200078208ff */
[C---:B------:R-:W-:Y:S01]  /*01a0*/  IMAD R20, R11.reuse, 0x2, R10 ;  /* 0x000000020b147824 */ /* 0x040fe200078e020a */
[-C--:B------:R-:W-:Y:S02]  /*01b0*/  LEA.HI.X.SX32 R9, R4, R2.reuse, 0x1, P0 ;  /* 0x0000000204097211 */ /* 0x080fe400000f0eff */
[-C--:B------:R-:W-:Y:S02]  /*01c0*/  LEA R14, P0, R10, R5.reuse, 0x1 ;  /* 0x000000050a0e7211 */ /* 0x080fe400078008ff */
[-C--:B------:R-:W-:Y:S01]  /*01d0*/  LEA.HI.X.SX32 R13, R6, R2.reuse, 0x1, P1 ;  /* 0x00000002060d7211 */ /* 0x080fe200008f0eff */
[----:B------:R-:W2:Y:S01]  /*01e0*/  LDG.E.U16 R4, desc[UR22][R8.64] ;  /* 0x0000001608047981 */ /* 0x000ea2000c1e1500 */
[-C--:B------:R-:W-:Y:S01]  /*01f0*/  LEA.HI.X.SX32 R15, R10, R2.reuse, 0x1, P0 ;  /* 0x000000020a0f7211 */ /* 0x080fe200000f0eff */
[C---:B------:R-:W-:Y:S01]  /*0200*/  IMAD R10, R11.reuse, 0x2, R20 ;  /* 0x000000020b0a7824 */ /* 0x040fe200078e0214 */
[-C--:B------:R-:W-:Y:S01]  /*0210*/  LEA R16, P0, R20, R5.reuse, 0x1 ;  /* 0x0000000514107211 */ /* 0x080fe200078008ff */
[----:B------:R0:W3:Y:S02]  /*0220*/  LDG.E.U16 R6, desc[UR22][R12.64] ;  /* 0x000000160c067981 */ /* 0x0000e4000c1e1500 */
[----:B------:R-:W-:Y:S01]  /*0230*/  IMAD R22, R11, 0x2, R10 ;  /* 0x000000020b167824 */ /* 0x000fe200078e020a */
[----:B------:R-:W-:Y:S01]  /*0240*/  LEA R18, P1, R10, R5, 0x1 ;  /* 0x000000050a127211 */ /* 0x000fe200078208ff */
[----:B------:R1:W4:Y:S01]  /*0250*/  LDG.E.U16 R7, desc[UR22][R14.64] ;  /* 0x000000160e077981 */ /* 0x000322000c1e1500 */
[----:B------:R-:W-:-:S02]  /*0260*/  LEA.HI.X.SX32 R17, R20, R2, 0x1, P0 ;  /* 0x0000000214117211 */ /* 0x000fc400000f0eff */
[-C--:B------:R-:W-:Y:S01]  /*0270*/  LEA.HI.X.SX32 R19, R10, R2.reuse, 0x1, P1 ;  /* 0x000000020a137211 */ /* 0x080fe200008f0eff */
[C---:B------:R-:W-:Y:S01]  /*0280*/  IMAD R10, R11.reuse, 0x2, R22 ;  /* 0x000000020b0a7824 */ /* 0x040fe200078e0216 */
[CC--:B------:R-:W-:Y:S01]  /*0290*/  LEA R20, P0, R22.reuse, R5.reuse, 0x1 ;  /* 0x0000000516147211 */ /* 0x0c0fe200078008ff */
[----:B------:R5:W4:Y:S03]  /*02a0*/  LDG.E.U16 R8, desc[UR22][R16.64] ;  /* 0x0000001610087981 */ /* 0x000b26000c1e1500 */
[-C--:B------:R-:W-:Y:S01]  /*02b0*/  LEA.HI.X.SX32 R21, R22, R2.reuse, 0x1, P0 ;  /* 0x0000000216157211 */ /* 0x080fe200000f0eff */
[C---:B------:R-:W-:Y:S01]  /*02c0*/  IMAD R24, R11.reuse, 0x2, R10 ;  /* 0x000000020b187824 */ /* 0x040fe200078e020a */
[CC--:B0-----:R-:W-:Y:S01]  /*02d0*/  LEA R12, P0, R10.reuse, R5.reuse, 0x1 ;  /* 0x000000050a0c7211 */ /* 0x0c1fe200078008ff */
[----:B------:R0:W3:Y:S03]  /*02e0*/  LDG.E.U16 R9, desc[UR22][R18.64] ;  /* 0x0000001612097981 */ /* 0x0000e6000c1e1500 */
[-C--:B------:R-:W-:Y:S01]  /*02f0*/  LEA.HI.X.SX32 R13, R10, R2.reuse, 0x1, P0 ;  /* 0x000000020a0d7211 */ /* 0x080fe200000f0eff */
[C---:B------:R-:W-:Y:S01]  /*0300*/  IMAD R10, R11.reuse, 0x2, R24 ;  /* 0x000000020b0a7824 */ /* 0x040fe200078e0218 */
[-C--:B-1----:R-:W-:Y:S01]  /*0310*/  LEA R14, P0, R24, R5.reuse, 0x1 ;  /* 0x00000005180e7211 */ /* 0x082fe200078008ff */
[----:B------:R-:W4:Y:S02]  /*0320*/  LDG.E.U16 R29, desc[UR22][R20.64] ;  /* 0x00000016141d7981 */ /* 0x000f24000c1e1500 */
[----:B------:R-:W-:Y:S01]  /*0330*/  IMAD R26, R11, 0x2, R10 ;  /* 0x000000020b1a7824 */ /* 0x000fe200078e020a */
[----:B------:R-:W-:Y:S01]  /*0340*/  LEA R22, P1, R10, R5, 0x1 ;  /* 0x000000050a167211 */ /* 0x000fe200078208ff */
[----:B------:R1:W4:Y:S01]  /*0350*/  LDG.E.U16 R31, desc[UR22][R12.64] ;  /* 0x000000160c1f7981 */ /* 0x000322000c1e1500 */
[----:B------:R-:W-:-:S02]  /*0360*/  LEA.HI.X.SX32 R15, R24, R2, 0x1, P0 ;  /* 0x00000002180f7211 */ /* 0x000fc400000f0eff */
[-C--:B------:R-:W-:Y:S01]  /*0370*/  LEA.HI.X.SX32 R23, R10, R2.reuse, 0x1, P1 ;  /* 0x000000020a177211 */ /* 0x080fe200008f0eff */
[C---:B------:R-:W-:Y:S01]  /*0380*/  IMAD R10, R11.reuse, 0x2, R26 ;  /* 0x000000020b0a7824 */ /* 0x040fe200078e021a */
[CC--:B-----5:R-:W-:Y:S01]  /*0390*/  LEA R16, P0, R26.reuse, R5.reuse, 0x1 ;  /* 0x000000051a107211 */ /* 0x0e0fe200078008ff */
[----:B------:R5:W4:Y:S03]  /*03a0*/  LDG.E.U16 R33, desc[UR22][R14.64] ;  /* 0x000000160e217981 */ /* 0x000b26000c1e1500 */
[-C--:B------:R-:W-:Y:S01]  /*03b0*/  LEA.HI.X.SX32 R17, R26, R2.reuse, 0x1, P0 ;  /* 0x000000021a117211 */ /* 0x080fe200000f0eff */
[C---:B------:R-:W-:Y:S01]  /*03c0*/  IMAD R24, R11.reuse, 0x2, R10 ;  /* 0x000000020b187824 */ /* 0x040fe200078e020a */
[CC--:B0-----:R-:W-:Y:S01]  /*03d0*/  LEA R18, P0, R10.reuse, R5.reuse, 0x1 ;  /* 0x000000050a127211 */ /* 0x0c1fe200078008ff */
[----:B------:R-:W4:Y:S03]  /*03e0*/  LDG.E.U16 R35, desc[UR22][R22.64] ;  /* 0x0000001616237981 */ /* 0x000f26000c1e1500 */
[-C--:B------:R-:W-:Y:S01]  /*03f0*/  LEA.HI.X.SX32 R19, R10, R2.reuse, 0x1, P0 ;  /* 0x000000020a137211 */ /* 0x080fe200000f0eff */
[C---:B------:R-:W-:Y:S01]  /*0400*/  IMAD R10, R11.reuse, 0x2, R24 ;  /* 0x000000020b0a7824 */ /* 0x040fe200078e0218 */
[-C--:B-1----:R-:W-:Y:S01]  /*0410*/  LEA R12, P0, R24, R5.reuse, 0x1 ;  /* 0x00000005180c7211 */ /* 0x082fe200078008ff */
[----:B------:R0:W4:Y:S02]  /*0420*/  LDG.E.U16 R37, desc[UR22][R16.64] ;  /* 0x0000001610257981 */ /* 0x000124000c1e1500 */
        /* <DEDUP_REMOVED lines=32> */
[C---:B------:R-:W-:Y:S01]  /*0630*/  IMAD R26, R11.reuse, 0x2, R10 ;  /* 0x000000020b1a7824 */ /* 0x040fe200078e020a */
[-C--:B------:R-:W-:Y:S01]  /*0640*/  LEA R20, P1, R10, R5.reuse, 0x1 ;  /* 0x000000050a147211 */ /* 0x080fe200078208ff */
[----:B------:R1:W4:Y:S01]  /*0650*/  LDG.E.U16 R51, desc[UR22][R14.64] ;  /* 0x000000160e337981 */ /* 0x000322000c1e1500 */
[----:B------:R-:W-:Y:S01]  /*0660*/  LEA.HI.X.SX32 R17, R24, R2, 0x1, P0 ;  /* 0x0000000218117211 */ /* 0x000fe200000f0eff */
[----:B------:R-:W-:Y:S01]  /*0670*/  IMAD R24, R11, 0x2, R26 ;  /* 0x000000020b187824 */ /* 0x000fe200078e021a */
[----:B-----5:R-:W-:-:S02]  /*0680*/  LEA R18, P0, R26, R5, 0x1 ;  /* 0x000000051a127211 */ /* 0x020fc400078008ff */
[-C--:B------:R-:W-:Y:S01]  /*0690*/  LEA.HI.X.SX32 R21, R10, R2.reuse, 0x1, P1 ;  /* 0x000000020a157211 */ /* 0x080fe200008f0eff */
[C---:B------:R-:W-:Y:S01]  /*06a0*/  IMAD R10, R11.reuse, 0x2, R24 ;  /* 0x000000020b0a7824 */ /* 0x040fe200078e0218 */
[-C--:B------:R-:W-:Y:S01]  /*06b0*/  LEA.HI.X.SX32 R19, R26, R2.reuse, 0x1, P0 ;  /* 0x000000021a137211 */ /* 0x080fe200000f0eff */
[----:B------:R5:W4:Y:S01]  /*06c0*/  LDG.E.U16 R52, desc[UR22][R16.64] ;  /* 0x0000001610347981 */ /* 0x000b22000c1e1500 */
[CC--:B0-----:R-:W-:Y:S01]  /*06d0*/  LEA R12, P0, R24.reuse, R5.reuse, 0x1 ;  /* 0x00000005180c7211 */ /* 0x0c1fe200078008ff */
[C---:B------:R-:W-:Y:S02]  /*06e0*/  IMAD R26, R11.reuse, 0x2, R10 ;  /* 0x000000020b1a7824 */ /* 0x040fe400078e020a */
[----:B------:R0:W4:Y:S01]  /*06f0*/  LDG.E.U16 R54, desc[UR22][R18.64] ;  /* 0x0000001612367981 */ /* 0x000122000c1e1500 */
[-C--:B------:R-:W-:Y:S01]  /*0700*/  LEA.HI.X.SX32 R13, R24, R2.reuse, 0x1, P0 ;  /* 0x00000002180d7211 */ /* 0x080fe200000f0eff */
[C---:B------:R-:W-:Y:S01]  /*0710*/  IMAD R24, R11.reuse, 0x2, R26 ;  /* 0x000000020b187824 */ /* 0x040fe200078e021a */
[-C--:B-1----:R-:W-:Y:S01]  /*0720*/  LEA R14, P0, R10, R5.reuse, 0x1 ;  /* 0x000000050a0e7211 */ /* 0x082fe200078008ff */
[----:B------:R-:W4:Y:S02]  /*0730*/  LDG.E.U16 R53, desc[UR22][R20.64] ;  /* 0x0000001614357981 */ /* 0x000f24000c1e1500 */
[C---:B------:R-:W-:Y:S01]  /*0740*/  IMAD R28, R11.reuse, 0x2, R24 ;  /* 0x000000020b1c7824 */ /* 0x040fe200078e0218 */
[----:B------:R-:W-:Y:S01]  /*0750*/  LEA R22, P1, R26, R5, 0x1 ;  /* 0x000000051a167211 */ /* 0x000fe200078208ff */
[----:B------:R1:W4:Y:S01]  /*0760*/  LDG.E.U16 R55, desc[UR22][R12.64] ;  /* 0x000000160c377981 */ /* 0x000322000c1e1500 */
[-C--:B------:R-:W-:Y:S01]  /*0770*/  LEA.HI.X.SX32 R15, R10, R2.reuse, 0x1, P0 ;  /* 0x000000020a0f7211 */ /* 0x080fe200000f0eff */
[----:B------:R-:W-:Y:S01]  /*0780*/  IMAD R10, R11, 0x2, R28 ;  /* 0x000000020b0a7824 */ /* 0x000fe200078e021c */
[----:B------:R-:W-:-:S02]  /*0790*/  LEA.HI.X.SX32 R23, R26, R2, 0x1, P1 ;  /* 0x000000021a177211 */ /* 0x000fc400008f0eff */
[CC--:B-----5:R-:W-:Y:S01]  /*07a0*/  LEA R16, P0, R24.reuse, R5.reuse, 0x1 ;  /* 0x0000000518107211 */ /* 0x0e0fe200078008ff */
[C---:B------:R-:W-:Y:S01]  /*07b0*/  IMAD R26, R11.reuse, 0x2, R10 ;  /* 0x000000020b1a7824 */ /* 0x040fe200078e020a */
[----:B------:R5:W4:Y:S02]  /*07c0*/  LDG.E.U16 R56, desc[UR22][R14.64] ;  /* 0x000000160e387981 */ /* 0x000b24000c1e1500 */
[-C--:B------:R-:W-:Y:S01]  /*07d0*/  LEA.HI.X.SX32 R17, R24, R2.reuse, 0x1, P0 ;  /* 0x0000000218117211 */ /* 0x080fe200000f0eff */
[C---:B------:R-:W-:Y:S01]  /*07e0*/  IMAD R24, R11.reuse, 0x2, R26 ;  /* 0x000000020b187824 */ /* 0x040fe200078e021a */
[CC--:B0-----:R-:W-:Y:S01]  /*07f0*/  LEA R18, P0, R28.reuse, R5.reuse, 0x1 ;  /* 0x000000051c127211 */ /* 0x0c1fe200078008ff */
[----:B------:R0:W4:Y:S02]  /*0800*/  LDG.E.U16 R57, desc[UR22][R22.64] ;  /* 0x0000001616397981 */ /* 0x000124000c1e1500 */
[C---:B------:R-:W-:Y:S01]  /*0810*/  IMAD R30, R11.reuse, 0x2, R24 ;  /* 0x000000020b1e7824 */ /* 0x040fe200078e0218 */
[-C--:B------:R-:W-:Y:S01]  /*0820*/  LEA.HI.X.SX32 R19, R28, R2.reuse, 0x1, P0 ;  /* 0x000000021c137211 */ /* 0x080fe200000f0eff */
[----:B------:R0:W4:Y:S02]  /*0830*/  LDG.E.U16 R58, desc[UR22][R16.64] ;  /* 0x00000016103a7981 */ /* 0x000124000c1e1500 */
[C---:B------:R-:W-:Y:S01]  /*0840*/  IMAD R28, R11.reuse, 0x2, R30 ;  /* 0x000000020b1c7824 */ /* 0x040fe200078e021e */
[C---:B-1----:R-:W-:Y:S01]  /*0850*/  LEA R12, P0, R10.reuse, R5, 0x1 ;  /* 0x000000050a0c7211 */ /* 0x042fe200078008ff */
[----:B------:R1:W4:Y:S02]  /*0860*/  LDG.E.U16 R59, desc[UR22][R18.64] ;  /* 0x00000016123b7981 */ /* 0x000324000c1e1500 */
[----:B------:R-:W-:Y:S01]  /*0870*/  IMAD R32, R11, 0x2, R28 ;  /* 0x000000020b207824 */ /* 0x000fe200078e021c */
[----:B------:R-:W-:-:S03]  /*0880*/  LEA.HI.X.SX32 R13, R10, R2, 0x1, P0 ;  /* 0x000000020a0d7211 */ /* 0x000fc600000f0eff */
[C---:B------:R-:W-:Y:S01]  /*0890*/  IMAD R10, R11.reuse, 0x2, R32 ;  /* 0x000000020b0a7824 */ /* 0x040fe200078e0220 */
[-C--:B-----5:R-:W-:Y:S01]  /*08a0*/  LEA R14, P0, R24, R5.reuse, 0x1 ;  /* 0x00000005180e7211 */ /* 0x0a0fe200078008ff */
[----:B------:R5:W4:Y:S02]  /*08b0*/  LDG.E.U16 R60, desc[UR22][R12.64] ;  /* 0x000000160c3c7981 */ /* 0x000b24000c1e1500 */
[C---:B0-----:R-:W-:Y:S01]  /*08c0*/  IMAD R22, R11.reuse, 0x2, R10 ;  /* 0x000000020b167824 */ /* 0x041fe200078e020a */
[-C--:B------:R-:W-:Y:S02]  /*08d0*/  LEA R20, P1, R26, R5.reuse, 0x1 ;  /* 0x000000051a147211 */ /* 0x080fe400078208ff */
[-C--:B------:R-:W-:Y:S01]  /*08e0*/  LEA.HI.X.SX32 R15, R24, R2.reuse, 0x1, P0 ;  /* 0x00000002180f7211 */ /* 0x080fe200000f0eff */
[C---:B------:R-:W-:Y:S01]  /*08f0*/  IMAD R24, R11.reuse, 0x2, R22 ;  /* 0x000000020b187824 */ /* 0x040fe200078e0216 */
[-C--:B------:R-:W-:Y:S02]  /*0900*/  LEA R16, P0, R30, R5.reuse, 0x1 ;  /* 0x000000051e107211 */ /* 0x080fe400078008ff */
[-C--:B------:R-:W-:Y:S01]  /*0910*/  LEA.HI.X.SX32 R21, R26, R2.reuse, 0x1, P1 ;  /* 0x000000021a157211 */ /* 0x080fe200008f0eff */
[C---:B------:R-:W-:Y:S01]  /*0920*/  IMAD R26, R11.reuse, 0x2, R24 ;  /* 0x000000020b1a7824 */ /* 0x040fe200078e0218 */
[-C--:B------:R-:W-:Y:S01]  /*0930*/  LEA.HI.X.SX32 R17, R30, R2.reuse, 0x1, P0 ;  /* 0x000000021e117211 */ /* 0x080fe200000f0eff */
[----:B------:R-:W4:Y:S01]  /*0940*/  LDG.E.U16 R62, desc[UR22][R14.64] ;  /* 0x000000160e3e7981 */ /* 0x000f22000c1e1500 */
[-C--:B-1----:R-:W-:Y:S01]  /*0950*/  LEA R18, P0, R28, R5.reuse, 0x1 ;  /* 0x000000051c127211 */ /* 0x082fe200078008ff */
[C---:B------:R-:W-:Y:S01]  /*0960*/  IMAD R30, R11.reuse, 0x2, R26 ;  /* 0x000000020b1e7824 */ /* 0x040fe200078e021a */
[----:B-----5:R-:W-:Y:S01]  /*0970*/  LEA R12, P1, R32, R5, 0x1 ;  /* 0x00000005200c7211 */ /* 0x020fe200078208ff */
[----:B------:R0:W5:Y:S01]  /*0980*/  LDG.E.U16 R61, desc[UR22][R20.64] ;  /* 0x00000016143d7981 */ /* 0x000162000c1e1500 */
[-C--:B------:R-:W-:Y:S01]  /*0990*/  LEA.HI.X.SX32 R19, R28, R2.reuse, 0x1, P0 ;  /* 0x000000021c137211 */ /* 0x080fe200000f0eff */
[C---:B------:R-:W-:Y:S01]  /*09a0*/  IMAD R28, R11.reuse, 0x2, R30 ;  /* 0x000000020b1c7824 */ /* 0x040fe200078e021e */
[----:B------:R-:W-:Y:S01]  /*09b0*/  LEA.HI.X.SX32 R13, R32, R2, 0x1, P1 ;  /* 0x00000002200d7211 */ /* 0x000fe200008f0eff */
[----:B------:R1:W5:Y:S02]  /*09c0*/  LDG.E.U16 R63, desc[UR22][R16.64] ;  /* 0x00000016103f7981 */ /* 0x000364000c1e1500 */
[----:B------:R-:W-:-:S02]  /*09d0*/  IMAD R32, R11, 0x2, R28 ;  /* 0x000000020b207824 */ /* 0x000fc400078e021c */
[----:B------:R1:W5:Y:S01]  /*09e0*/  LDG.E.U16 R65, desc[UR22][R12.64] ;  /* 0x000000160c417981 */ /* 0x000362000c1e1500 */
[----:B0-----:R-:W-:-:S03]  /*09f0*/  LEA R20, P0, R10, R5, 0x1 ;  /* 0x000000050a147211 */ /* 0x001fc600078008ff */
[----:B------:R-:W5:Y:S01]  /*0a00*/  LDG.E.U16 R64, desc[UR22][R18.64] ;  /* 0x0000001612407981 */ /* 0x000f62000c1e1500 */
[----:B------:R-:W-:Y:S01]  /*0a10*/  LEA.HI.X.SX32 R21, R10, R2, 0x1, P0 ;  /* 0x000000020a157211 */ /* 0x000fe200000f0eff */
[----:B------:R-:W-:Y:S01]  /*0a20*/  IMAD R10, R11, 0x2, R32 ;  /* 0x000000020b0a7824 */ /* 0x000fe200078e0220 */
[----:B------:R-:W-:-:S03]  /*0a30*/  LEA R14, P0, R22, R5, 0x1 ;  /* 0x00000005160e7211 */ /* 0x000fc600078008ff */
[C---:B------:R-:W-:Y:S01]  /*0a40*/  IMAD R34, R11.reuse, 0x2, R10 ;  /* 0x000000020b227824 */ /* 0x040fe200078e020a */
[-C--:B------:R-:W-:Y:S01]  /*0a50*/  LEA.HI.X.SX32 R15, R22, R2.reuse, 0x1, P0 ;  /* 0x00000002160f7211 */ /* 0x080fe200000f0eff */
[----:B------:R0:W5:Y:S01]  /*0a60*/  LDG.E.U16 R66, desc[UR22][R20.64] ;  /* 0x0000001614427981 */ /* 0x000162000c1e1500 */
[-C--:B-1----:R-:W-:Y:S01]  /*0a70*/  LEA R16, P0, R24, R5.reuse, 0x1 ;  /* 0x0000000518107211 */ /* 0x082fe200078008ff */
[C---:B------:R-:W-:Y:S01]  /*0a80*/  IMAD R36, R11.reuse, 0x2, R34 ;  /* 0x000000020b247824 */ /* 0x040fe200078e0222 */
[-C--:B------:R-:W-:Y:S01]  /*0a90*/  LEA R22, P1, R26, R5.reuse, 0x1 ;  /* 0x000000051a167211 */ /* 0x080fe200078208ff */
[----:B------:R1:W5:Y:S01]  /*0aa0*/  LDG.E.U16 R67, desc[UR22][R14.64] ;  /* 0x000000160e437981 */ /* 0x000362000c1e1500 */
[-C--:B------:R-:W-:Y:S01]  /*0ab0*/  LEA.HI.X.SX32 R17, R24, R2.reuse, 0x1, P0 ;  /* 0x0000000218117211 */ /* 0x080fe200000f0eff */
[C---:B------:R-:W-:Y:S01]  /*0ac0*/  IMAD R24, R11.reuse, 0x2, R36 ;  /* 0x000000020b187824 */ /* 0x040fe200078e0224 */
[-C--:B------:R-:W-:Y:S02]  /*0ad0*/  LEA.HI.X.SX32 R23, R26, R2.reuse, 0x1, P1 ;  /* 0x000000021a177211 */ /* 0x080fe400008f0eff */
[-C--:B------:R-:W-:Y:S01]  /*0ae0*/  LEA R12, P0, R30, R5.reuse, 0x1 ;  /* 0x000000051e0c7211 */ /* 0x080fe200078008ff */
[C---:B------:R-:W-:Y:S01]  /*0af0*/  IMAD R26, R11.reuse, 0x2, R24 ;  /* 0x000000020b1a7824 */ /* 0x040fe200078e0218 */
[-C--:B0-----:R-:W-:Y:S01]  /*0b00*/  LEA R20, P1, R10, R5.reuse, 0x1 ;  /* 0x000000050a147211 */ /* 0x081fe200078208ff */
[----:B------:R0:W5:Y:S01]  /*0b10*/  LDG.E.U16 R68, desc[UR22][R16.64] ;  /* 0x0000001610447981 */ /* 0x000162000c1e1500 */
[-C--:B------:R-:W-:Y:S01]  /*0b20*/  LEA.HI.X.SX32 R13, R30, R2.reuse, 0x1, P0 ;  /* 0x000000021e0d7211 */ /* 0x080fe200000f0eff */
[C---:B------:R-:W-:Y:S01]  /*0b30*/  IMAD R30, R11.reuse, 0x2, R26 ;  /* 0x000000020b1e7824 */ /* 0x040fe200078e021a */
[CC--:B------:R-:W-:Y:S01]  /*0b40*/  LEA R18, P0, R28.reuse, R5.reuse, 0x1 ;  /* 0x000000051c127211 */ /* 0x0c0fe200078008ff */
[----:B------:R-:W5:Y:S02]  /*0b50*/  LDG.E.U16 R69, desc[UR22][R22.64] ;  /* 0x0000001616457981 */ /* 0x000f64000c1e1500 */
[C---:B------:R-:W-:Y:S01]  /*0b60*/  IMAD R38, R11.reuse, 0x2, R30 ;  /* 0x000000020b267824 */ /* 0x040fe200078e021e */
[-C--:B------:R-:W-:Y:S01]  /*0b70*/  LEA.HI.X.SX32 R19, R28, R2.reuse, 0x1, P0 ;  /* 0x000000021c137211 */ /* 0x080fe200000f0eff */
[----:B------:R0:W5:Y:S02]  /*0b80*/  LDG.E.U16 R70, desc[UR22][R12.64] ;  /* 0x000000160c467981 */ /* 0x000164000c1e1500 */
[C---:B------:R-:W-:Y:S01]  /*0b90*/  IMAD R28, R11.reuse, 0x2, R38 ;  /* 0x000000020b1c7824 */ /* 0x040fe200078e0226 */
[----:B-1----:R-:W-:Y:S01]  /*0ba0*/  LEA R14, P0, R32, R5, 0x1 ;  /* 0x00000005200e7211 */ /* 0x002fe200078008ff */
[----:B------:R1:W5:Y:S02]  /*0bb0*/  LDG.E.U16 R71, desc[UR22][R18.64] ;  /* 0x0000001612477981 */ /* 0x000364000c1e1500 */
[----:B------:R-:W-:Y:S01]  /*0bc0*/  IMAD R40, R11, 0x2, R28 ;  /* 0x000000020b287824 */ /* 0x000fe200078e021c */
[----:B------:R-:W-:-:S02]  /*0bd0*/  LEA.HI.X.SX32 R21, R10, R2, 0x1, P1 ;  /* 0x000000020a157211 */ /* 0x000fc400008f0eff */
[-C--:B------:R-:W-:Y:S01]  /*0be0*/  LEA.HI.X.SX32 R15, R32, R2.reuse, 0x1, P0 ;  /* 0x00000002200f7211 */ /* 0x080fe200000f0eff */
[C---:B------:R-:W-:Y:S01]  /*0bf0*/  IMAD R10, R11.reuse, 0x2, R40 ;  /* 0x000000020b0a7824 */ /* 0x040fe200078e0228 */
[CC--:B0-----:R-:W-:Y:S01]  /*0c00*/  LEA R16, P0, R34.reuse, R5.reuse, 0x1 ;  /* 0x0000000522107211 */ /* 0x0c1fe200078008ff */
[----:B------:R-:W5:Y:S02]  /*0c10*/  LDG.E.U16 R73, desc[UR22][R20.64] ;  /* 0x0000001614497981 */ /* 0x000f64000c1e1500 */
[C---:B------:R-:W-:Y:S01]  /*0c20*/  IMAD R32, R11.reuse, 0x2, R10 ;  /* 0x000000020b207824 */ /* 0x040fe200078e020a */
[-C--:B------:R-:W-:Y:S01]  /*0c30*/  LEA.HI.X.SX32 R17, R34, R2.reuse, 0x1, P0 ;  /* 0x0000000222117211 */ /* 0x080fe200000f0eff */
[----:B------:R0:W5:Y:S01]  /*0c40*/  LDG.E.U16 R72, desc[UR22][R14.64] ;  /* 0x000000160e487981 */ /* 0x000162000c1e1500 */
[C---:B------:R-:W-:Y:S01]  /*0c50*/  LEA R12, P0, R36.reuse, R5, 0x1 ;  /* 0x00000005240c7211 */ /* 0x040fe200078008ff */
[C---:B------:R-:W-:Y:S02]  /*0c60*/  IMAD R34, R11.reuse, 0x2, R32 ;  /* 0x000000020b227824 */ /* 0x040fe400078e0220 */
[----:B------:R0:W5:Y:S01]  /*0c70*/  LDG.E.U16 R74, desc[UR22][R16.64] ;  /* 0x00000016104a7981 */ /* 0x000162000c1e1500 */
[----:B------:R-:W-:Y:S01]  /*0c80*/  LEA.HI.X.SX32 R13, R36, R2, 0x1, P0 ;  /* 0x00000002240d7211 */ /* 0x000fe200000f0eff */
[----:B------:R-:W-:-:S04]  /*0c90*/  IMAD R36, R11, 0x2, R34 ;  /* 0x000000020b247824 */ /* 0x000fc800078e0222 */
[C---:B------:R-:W-:Y:S01]  /*0ca0*/  IMAD R42, R11.reuse, 0x2, R36 ;  /* 0x000000020b2a7824 */ /* 0x040fe200078e0224 */
[-C--:B-1----:R-:W-:Y:S01]  /*0cb0*/  LEA R18, P0, R24, R5.reuse, 0x1 ;  /* 0x0000000518127211 */ /* 0x082fe200078008ff */
[----:B------:R1:W5:Y:S02]  /*0cc0*/  LDG.E.U16 R75, desc[UR22][R12.64] ;  /* 0x000000160c4b7981 */ /* 0x000364000c1e1500 */
[C---:B------:R-:W-:Y:S01]  /*0cd0*/  IMAD R44, R11.reuse, 0x2, R42 ;  /* 0x000000020b2c7824 */ /* 0x040fe200078e022a */
[-C--:B0-----:R-:W-:Y:S02]  /*0ce0*/  LEA R14, P1, R26, R5.reuse, 0x1 ;  /* 0x000000051a0e7211 */ /* 0x081fe400078208ff */
[-C--:B------:R-:W-:Y:S01]  /*0cf0*/  LEA.HI.X.SX32 R19, R24, R2.reuse, 0x1, P0 ;  /* 0x0000000218137211 */ /* 0x080fe200000f0eff */
[C---:B------:R-:W-:Y:S01]  /*0d00*/  IMAD R46, R11.reuse, 0x2, R44 ;  /* 0x000000020b2e7824 */ /* 0x040fe200078e022c */
[-C--:B------:R-:W-:Y:S02]  /*0d10*/  LEA R20, P0, R30, R5.reuse, 0x1 ;  /* 0x000000051e147211 */ /* 0x080fe400078008ff */
[-C--:B------:R-:W-:Y:S01]  /*0d20*/  LEA.HI.X.SX32 R15, R26, R2.reuse, 0x1, P1 ;  /* 0x000000021a0f7211 */ /* 0x080fe200008f0eff */
[C---:B------:R-:W-:Y:S01]  /*0d30*/  IMAD R26, R11.reuse, 0x2, R46 ;  /* 0x000000020b1a7824 */ /* 0x040fe200078e022e */
[-C--:B------:R-:W-:Y:S01]  /*0d40*/  LEA.HI.X.SX32 R21, R30, R2.reuse, 0x1, P0 ;  /* 0x000000021e157211 */ /* 0x080fe200000f0eff */
[----:B------:R-:W5:Y:S01]  /*0d50*/  LDG.E.U16 R76, desc[UR22][R18.64] ;  /* 0x00000016124c7981 */ /* 0x000f62000c1e1500 */
[-C--:B------:R-:W-:Y:S01]  /*0d60*/  LEA R16, P0, R38, R5.reuse, 0x1 ;  /* 0x0000000526107211 */ /* 0x080fe200078008ff */
[C---:B------:R-:W-:Y:S01]  /*0d70*/  IMAD R30, R11.reuse, 0x2, R26 ;  /* 0x000000020b1e7824 */ /* 0x040fe200078e021a */
[-C--:B------:R-:W-:Y:S01]  /*0d80*/  LEA R22, P1, R36, R5.reuse, 0x1 ;  /* 0x0000000524167211 */ /* 0x080fe200078208ff */
[----:B------:R-:W5:Y:S01]  /*0d90*/  LDG.E.U16 R77, desc[UR22][R14.64] ;  /* 0x000000160e4d7981 */ /* 0x000f62000c1e1500 */
[-C--:B------:R-:W-:Y:S01]  /*0da0*/  LEA.HI.X.SX32 R17, R38, R2.reuse, 0x1, P0 ;  /* 0x0000000226117211 */ /* 0x080fe200000f0eff */
[C---:B------:R-:W-:Y:S01]  /*0db0*/  IMAD R38, R11.reuse, 0x2, R30 ;  /* 0x000000020b267824 */ /* 0x040fe200078e021e */
[CC--:B-1----:R-:W-:Y:S01]  /*0dc0*/  LEA R12, P0, R40.reuse, R5.reuse, 0x1 ;  /* 0x00000005280c7211 */ /* 0x0c2fe200078008ff */
[----:B------:R0:W5:Y:S03]  /*0dd0*/  LDG.E.U16 R78, desc[UR22][R20.64] ;  /* 0x00000016144e7981 */ /* 0x000166000c1e1500 */
[-C--:B------:R-:W-:Y:S01]  /*0de0*/  LEA.HI.X.SX32 R13, R40, R2.reuse, 0x1, P0 ;  /* 0x00000002280d7211 */ /* 0x080fe200000f0eff */
[C---:B------:R-:W-:Y:S01]  /*0df0*/  IMAD R40, R11.reuse, 0x2, R38 ;  /* 0x000000020b287824 */ /* 0x040fe200078e0226 */
[----:B------:R-:W-:Y:S01]  /*0e00*/  LEA.HI.X.SX32 R23, R36, R2, 0x1, P1 ;  /* 0x0000000224177211 */ /* 0x000fe200008f0eff */
[----:B------:R-:W5:Y:S01]  /*0e10*/  LDG.E.U16 R79, desc[UR22][R16.64] ;  /* 0x00000016104f7981 */ /* 0x000f62000c1e1500 */
[----:B------:R-:W-:Y:S01]  /*0e20*/  LEA R24, P0, R26, R5, 0x1 ;  /* 0x000000051a187211 */ /* 0x000fe200078008ff */
[----:B------:R-:W-:-:S02]  /*0e30*/  IMAD R36, R11, 0x2, R40 ;  /* 0x000000020b247824 */ /* 0x000fc400078e0228 */
[----:B------:R1:W5:Y:S01]  /*0e40*/  LDG.E.U16 R80, desc[UR22][R12.64] ;  /* 0x000000160c507981 */ /* 0x000362000c1e1500 */
[-C--:B------:R-:W-:Y:S02]  /*0e50*/  LEA.HI.X.SX32 R25, R26, R2.reuse, 0x1, P0 ;  /* 0x000000021a197211 */ /* 0x080fe400000f0eff */
[-C--:B0-----:R-:W-:Y:S01]  /*0e60*/  LEA R20, P1, R36, R5.reuse, 0x1 ;  /* 0x0000000524147211 */ /* 0x081fe200078208ff */
[----:B------:R-:W5:Y:S01]  /*0e70*/  LDG.E.U16 R81, desc[UR22][R22.64] ;  /* 0x0000001616517981 */ /* 0x000f62000c1e1500 */
[-C--:B------:R-:W-:Y:S02]  /*0e80*/  LEA R14, P0, R10, R5.reuse, 0x1 ;  /* 0x000000050a0e7211 */ /* 0x080fe400078008ff */
[-C--:B------:R-:W-:Y:S01]  /*0e90*/  LEA.HI.X.SX32 R21, R36, R2.reuse, 0x1, P1 ;  /* 0x0000000224157211 */ /* 0x080fe200008f0eff */
[----:B------:R-:W-:Y:S01]  /*0ea0*/  IMAD R36, R11, 0x2, R36 ;  /* 0x000000020b247824 */ /* 0x000fe200078e0224 */
[----:B------:R-:W-:Y:S01]  /*0eb0*/  LEA.HI.X.SX32 R15, R10, R2, 0x1, P0 ;  /* 0x000000020a0f7211 */ /* 0x000fe200000f0eff */
[----:B------:R-:W5:Y:S01]  /*0ec0*/  LDG.E.U16 R82, desc[UR22][R24.64] ;  /* 0x0000001618527981 */ /* 0x000f62000c1e1500 */
[----:B------:R-:W-:-:S02]  /*0ed0*/  LEA R18, P1, R42, R5, 0x1 ;  /* 0x000000052a127211 */ /* 0x000fc400078208ff */
[-C--:B-1----:R-:W-:Y:S01]  /*0ee0*/  LEA R12, P0, R30, R5.reuse, 0x1 ;  /* 0x000000051e0c7211 */ /* 0x082fe200078008ff */
[----:B------:R0:W5:Y:S01]  /*0ef0*/  LDG.E.U16 R84, desc[UR22][R20.64] ;  /* 0x0000001614547981 */ /* 0x000162000c1e1500 */
[-C--:B------:R-:W-:Y:S02]  /*0f00*/  LEA.HI.X.SX32 R19, R42, R2.reuse, 0x1, P1 ;  /* 0x000000022a137211 */ /* 0x080fe400008f0eff */
[-C--:B------:R-:W-:Y:S01]  /*0f10*/  LEA.HI.X.SX32 R13, R30, R2.reuse, 0x1, P0 ;  /* 0x000000021e0d7211 */ /* 0x080fe200000f0eff */
[----:B------:R-:W5:Y:S01]  /*0f20*/  LDG.E.U16 R42, desc[UR22][R14.64] ;  /* 0x000000160e2a7981 */ /* 0x000f62000c1e1500 */
[-C--:B------:R-:W-:Y:S02]  /*0f30*/  LEA R26, P1, R36, R5.reuse, 0x1 ;  /* 0x00000005241a7211 */ /* 0x080fe400078208ff */
[-C--:B------:R-:W-:Y:S01]  /*0f40*/  LEA R16, P0, R32, R5.reuse, 0x1 ;  /* 0x0000000520107211 */ /* 0x080fe200078008ff */
[----:B------:R1:W5:Y:S01]  /*0f50*/  LDG.E.U16 R30, desc[UR22][R18.64] ;  /* 0x00000016121e7981 */ /* 0x000362000c1e1500 */
[-C--:B------:R-:W-:Y:S01]  /*0f60*/  LEA.HI.X.SX32 R27, R36, R2.reuse, 0x1, P1 ;  /* 0x00000002241b7211 */ /* 0x080fe200008f0eff */
[----:B------:R-:W-:Y:S01]  /*0f70*/  IMAD R36, R11, 0x2, R36 ;  /* 0x000000020b247824 */ /* 0x000fe200078e0224 */
[----:B------:R-:W-:Y:S01]  /*0f80*/  LEA.HI.X.SX32 R17, R32, R2, 0x1, P0 ;  /* 0x0000000220117211 */ /* 0x000fe200000f0eff */
[----:B------:R1:W5:Y:S01]  /*0f90*/  LDG.E.U16 R83, desc[UR22][R12.64] ;  /* 0x000000160c537981 */ /* 0x000362000c1e1500 */
[----:B0-----:R-:W-:-:S02]  /*0fa0*/  LEA R20, P1, R44, R5, 0x1 ;  /* 0x000000052c147211 */ /* 0x001fc400078208ff */
[-C--:B------:R-:W-:Y:S01]  /*0fb0*/  LEA R22, P0, R38, R5.reuse, 0x1 ;  /* 0x0000000526167211 */ /* 0x080fe200078008ff */
[----:B------:R0:W5:Y:S01]  /*0fc0*/  LDG.E.U16 R24, desc[UR22][R16.64] ;  /* 0x0000001610187981 */ /* 0x000162000c1e1500 */
[-C--:B------:R-:W-:Y:S02]  /*0fd0*/  LEA.HI.X.SX32 R21, R44, R2.reuse, 0x1, P1 ;  /* 0x000000022c157211 */ /* 0x080fe400008f0eff */
[-C--:B------:R-:W-:Y:S01]  /*0fe0*/  LEA.HI.X.SX32 R23, R38, R2.reuse, 0x1, P0 ;  /* 0x0000000226177211 */ /* 0x080fe200000f0eff */
[----:B------:R-:W5:Y:S01]  /*0ff0*/  LDG.E.U16 R26, desc[UR22][R26.64] ;  /* 0x000000161a1a7981 */ /* 0x000f62000c1e1500 */
[-C--:B-1----:R-:W-:Y:S02]  /*1000*/  LEA R18, P1, R36, R5.reuse, 0x1 ;  /* 0x0000000524127211 */ /* 0x082fe400078208ff */
[-C--:B------:R-:W-:Y:S01]  /*1010*/  LEA R12, P0, R28, R5.reuse, 0x1 ;  /* 0x000000051c0c7211 */ /* 0x080fe200078008ff */
[----:B------:R1:W5:Y:S01]  /*1020*/  LDG.E.U16 R25, desc[UR22][R20.64] ;  /* 0x0000001614197981 */ /* 0x000362000c1e1500 */
[-C--:B------:R-:W-:Y:S01]  /*1030*/  LEA.HI.X.SX32 R19, R36, R2.reuse, 0x1, P1 ;  /* 0x0000000224137211 */ /* 0x080fe200008f0eff */
[----:B------:R-:W-:Y:S01]  /*1040*/  IMAD R36, R11, 0x2, R36 ;  /* 0x000000020b247824 */ /* 0x000fe200078e0224 */
[----:B------:R-:W-:Y:S01]  /*1050*/  LEA.HI.X.SX32 R13, R28, R2, 0x1, P0 ;  /* 0x000000021c0d7211 */ /* 0x000fe200000f0eff */
[----:B------:R-:W5:Y:S01]  /*1060*/  LDG.E.U16 R22, desc[UR22][R22.64] ;  /* 0x0000001616167981 */ /* 0x000f62000c1e1500 */
[----:B------:R-:W-:-:S02]  /*1070*/  LEA R10, P0, R34, R5, 0x1 ;  /* 0x00000005220a7211 */ /* 0x000fc400078008ff */
[-C--:B------:R-:W-:Y:S01]  /*1080*/  LEA R14, P1, R46, R5.reuse, 0x1 ;  /* 0x000000052e0e7211 */ /* 0x080fe200078208ff */
[----:B------:R-:W5:Y:S01]  /*1090*/  LDG.E.U16 R18, desc[UR22][R18.64] ;  /* 0x0000001612127981 */ /* 0x000f62000c1e1500 */
[-C--:B------:R-:W-:Y:S02]  /*10a0*/  LEA.HI.X.SX32 R11, R34, R2.reuse, 0x1, P0 ;  /* 0x00000002220b7211 */ /* 0x080fe400000f0eff */
[-C--:B------:R-:W-:Y:S01]  /*10b0*/  LEA.HI.X.SX32 R15, R46, R2.reuse, 0x1, P1 ;  /* 0x000000022e0f7211 */ /* 0x080fe200008f0eff */
[----:B------:R2:W5:Y:S01]  /*10c0*/  LDG.E.U16 R13, desc[UR22][R12.64] ;  /* 0x000000160c0d7981 */ /* 0x000562000c1e1500 */
[-C--:B0-----:R-:W-:Y:S02]  /*10d0*/  LEA R16, P0, R40, R5.reuse, 0x1 ;  /* 0x0000000528107211 */ /* 0x081fe400078008ff */
[----:B-1----:R-:W-:Y:S01]  /*10e0*/  LEA R20, P1, R36, R5, 0x1 ;  /* 0x0000000524147211 */ /* 0x002fe200078208ff */
[----:B------:R-:W5:Y:S01]  /*10f0*/  LDG.E.U16 R10, desc[UR22][R10.64] ;  /* 0x000000160a0a7981 */ /* 0x000f62000c1e1500 */
[----:B------:R-:W-:-:S02]  /*1100*/  LEA.HI.X.SX32 R17, R40, R2, 0x1, P0 ;  /* 0x0000000228117211 */ /* 0x000fc400000f0eff */
[----:B------:R-:W-:Y:S01]  /*1110*/  LEA.HI.X.SX32 R21, R36, R2, 0x1, P1 ;  /* 0x0000000224157211 */ /* 0x000fe200008f0eff */
[----:B------:R-:W5:Y:S04]  /*1120*/  LDG.E.U16 R14, desc[UR22][R14.64] ;  /* 0x000000160e0e7981 */ /* 0x000f68000c1e1500 */
[----:B------:R-:W5:Y:S04]  /*1130*/  LDG.E.U16 R16, desc[UR22][R16.64] ;  /* 0x0000001610107981 */ /* 0x000f68000c1e1500 */
[----:B------:R-:W5:Y:S01]  /*1140*/  LDG.E.U16 R20, desc[UR22][R20.64] ;  /* 0x0000001614147981 */ /* 0x000f62000c1e1500 */
[----:B------:R-:W0:Y:S01]  /*1150*/  S2UR UR4, SR_CgaCtaId ;  /* 0x00000000000479c3 */ /* 0x000e220000008800 */
[----:B--2---:R-:W-:-:S02]  /*1160*/  LOP3.LUT R12, R252, 0x3f, RZ, 0xc0, !PT ;  /* 0x0000003ffc0c7812 */ /* 0x004fc400078ec0ff */
[----:B------:R-:W-:-:S03]  /*1170*/  SHF.R.S32.HI R2, RZ, 0x7, R252 ;  /* 0x00000007ff027819 */ /* 0x000fc600000114fc */
[----:B------:R-:W-:Y:S01]  /*1180*/  IMAD.SHL.U32 R5, R12, 0x2, RZ ;  /* 0x000000020c057824 */ /* 0x000fe200078e00ff */
[----:B------:R-:W-:Y:S01]  /*1190*/  SGXT R2, R2, 0x1 ;  /* 0x000000010202781a */ /* 0x000fe20000000200 */
[----:B------:R-:W-:-:S03]  /*11a0*/  UMOV UR20, 0x400 ;  /* 0x0000040000147882 */ /* 0x000fc60000000000 */
[----:B------:R-:W-:Y:S02]  /*11b0*/  LOP3.LUT R5, R5, 0x90, R2, 0x78, !PT ;  /* 0x0000009005057812 */ /* 0x000fe400078e7802 */
[----:B------:R-:W-:Y:S01]  /*11c0*/  LOP3.LUT R2, R252, 0x40, RZ, 0xc0, !PT ;  /* 0x00000040fc027812 */ /* 0x000fe200078ec0ff */
[----:B------:R-:W-:-:S04]  /*11d0*/  VIADD R120, R3, 0x80 ;  /* 0x0000008003787836 */ /* 0x000fc80000000000 */
[----:B------:R-:W-:Y:S01]  /*11e0*/  IMAD R2, R2, 0x100, R5 ;  /* 0x0000010002027824 */ /* 0x000fe200078e0205 */
[----:B0-----:R-:W-:-:S04]  /*11f0*/  ULEA UR20, UR4, UR20, 0x18 ;  /* 0x0000001404147291 */ /* 0x001fc8000f8ec03f */
[----:B------:R-:W-:Y:S02]  /*1200*/  LOP3.LUT R5, R2, 0x20, RZ, 0x3c, !PT ;  /* 0x0000002002057812 */ /* 0x000fe400078e3cff */
[----:B------:R-:W-:-:S03]  /*1210*/  ISETP.GE.AND P0, PT, R120, 0x1, PT ;  /* 0x000000017800780c */ /* 0x000fc60003f06270 */
[----:B------:R0:W-:Y:S04]  /*1220*/  STS.U16 [R2+UR20], R4 ;  /* 0x0000000402007988 */ /* 0x0001e80008000414 */
[----:B---3--:R-:W-:Y:S01]  /*1230*/  STS.U16 [R2+UR20+0x400], R9 ;  /* 0x0004000902007988 */ /* 0x008fe20008000414 */
[----:B0-----:R-:W-:-:S03]  /*1240*/  LOP3.LUT R4, R2, 0x40, RZ, 0x3c, !PT ;  /* 0x0000004002047812 */ /* 0x001fc600078e3cff */
[----:B----4-:R0:W-:Y:S04]  /*1250*/  STS.U16 [R2+UR20+0x800], R35 ;  /* 0x0008002302007988 */ /* 0x0101e80008000414 */
[----:B------:R-:W-:Y:S01]  /*1260*/  STS.U16 [R2+UR20+0xc00], R43 ;  /* 0x000c002b02007988 */ /* 0x000fe20008000414 */
[----:B------:R-:W-:-:S03]  /*1270*/  IMAD.MOV.U32 R116, RZ, RZ, -0x800000 ;  /* 0xff800000ff747424 */ /* 0x000fc600078e00ff */
[----:B------:R-:W-:Y:S01]  /*1280*/  STS.U16 [R2+UR20+0x1000], R49 ;  /* 0x0010003102007988 */ /* 0x000fe20008000414 */
[----:B0-----:R-:W-:Y:S02]  /*1290*/  CS2R R34, SRZ ;  /* 0x0000000000227805 */ /* 0x001fe4000001ff00 */
[----:B------:R-:W-:Y:S01]  /*12a0*/  CS2R R86, SRZ ;  /* 0x0000000000567805 */ /* 0x000fe2000001ff00 */
[----:B------:R-:W-:Y:S04]  /*12b0*/  STS.U16 [R2+UR20+0x1400], R53 ;  /* 0x0014003502007988 */ /* 0x000fe80008000414 */
[----:B------:R-:W-:Y:S04]  /*12c0*/  STS.U16 [R2+UR20+0x1800], R57 ;  /* 0x0018003902007988 */ /* 0x000fe80008000414 */
[----:B-----5:R-:W-:Y:S04]  /*12d0*/  STS.U16 [R2+UR20+0x1c00], R61 ;  /* 0x001c003d02007988 */ /* 0x020fe80008000414 */
[----:B------:R-:W-:Y:S04]  /*12e0*/  STS.U16 [R2+UR20+0x2000], R65 ;  /* 0x0020004102007988 */ /* 0x000fe80008000414 */
        /* <DEDUP_REMOVED lines=23> */
[----:B------:R0:W-:Y:S04]  /*1460*/  STS.U16 [R4+UR20+0x200], R7 ;  /* 0x0002000704007988 */ /* 0x0001e80008000414 */
[----:B------:R-:W-:Y:S01]  /*1470*/  STS.U16 [R4+UR20+0x600], R31 ;  /* 0x0006001f04007988 */ /* 0x000fe20008000414 */
[----:B0-----:R-:W-:-:S03]  /*1480*/  LOP3.LUT R7, R2, 0x60, RZ, 0x3c, !PT ;  /* 0x0000006002077812 */ /* 0x001fc600078e3cff */
        /* <DEDUP_REMOVED lines=12> */
[----:B------:R-:W-:Y:S04]  /*1550*/  STS.U16 [R4+UR20+0x3a00], R22 ;  /* 0x003a001604007988 */ /* 0x000fe80008000414 */
[----:B------:R-:W-:Y:S01]  /*1560*/  STS.U16 [R4+UR20+0x3e00], R18 ;  /* 0x003e001204007988 */ /* 0x000fe20008000414 */
[----:B------:R-:W-:-:S03]  /*1570*/  IMAD.MOV.U32 R6, RZ, RZ, 0x3f800000 ;  /* 0x3f800000ff067424 */ /* 0x000fc600078e00ff */
[----:B------:R1:W-:Y:S01]  /*1580*/  STS.U16 [R7+UR20+0x300], R8 ;  /* 0x0003000807007988 */ /* 0x0003e20008000414 */
[----:B------:R-:W-:-:S03]  /*1590*/  IMAD.MOV.U32 R5, RZ, RZ, 0x3f800000 ;  /* 0x3f800000ff057424 */ /* 0x000fc600078e00ff */
[----:B------:R2:W-:Y:S01]  /*15a0*/  STS.U16 [R7+UR20+0x700], R33 ;  /* 0x0007002107007988 */ /* 0x0005e20008000414 */
[----:B0-----:R-:W-:-:S03]  /*15b0*/  CS2R R24, SRZ ;  /* 0x0000000000187805 */ /* 0x001fc6000001ff00 */
[----:B------:R0:W-:Y:S01]  /*15c0*/  STS.U16 [R7+UR20+0xb00], R41 ;  /* 0x000b002907007988 */ /* 0x0001e20008000414 */
[----:B------:R-:W-:-:S03]  /*15d0*/  CS2R R26, SRZ ;  /* 0x00000000001a7805 */ /* 0x000fc6000001ff00 */
[----:B------:R3:W-:Y:S01]  /*15e0*/  STS.U16 [R7+UR20+0xf00], R48 ;  /* 0x000f003007007988 */ /* 0x0007e20008000414 */
[----:B-1----:R-:W-:-:S03]  /*15f0*/  IMAD.MOV.U32 R8, RZ, RZ, -0x800000 ;  /* 0xff800000ff087424 */ /* 0x002fc600078e00ff */
[----:B------:R1:W-:Y:S01]  /*1600*/  STS.U16 [R7+UR20+0x1300], R52 ;  /* 0x0013003407007988 */ /* 0x0003e20008000414 */
[----:B------:R-:W-:-:S03]  /*1610*/  CS2R R28, SRZ ;  /* 0x00000000001c7805 */ /* 0x000fc6000001ff00 */
[----:B------:R4:W-:Y:S01]  /*1620*/  STS.U16 [R7+UR20+0x1700], R56 ;  /* 0x0017003807007988 */ /* 0x0009e20008000414 */
[----:B------:R-:W-:-:S03]  /*1630*/  CS2R R30, SRZ ;  /* 0x00000000001e7805 */ /* 0x000fc6000001ff00 */
[----:B------:R5:W-:Y:S01]  /*1640*/  STS.U16 [R7+UR20+0x1b00], R60 ;  /* 0x001b003c07007988 */ /* 0x000be20008000414 */
[----:B--2---:R-:W-:-:S03]  /*1650*/  CS2R R32, SRZ ;  /* 0x0000000000207805 */ /* 0x004fc6000001ff00 */
[----:B------:R2:W-:Y:S01]  /*1660*/  STS.U16 [R7+UR20+0x1f00], R64 ;  /* 0x001f004007007988 */ /* 0x0005e20008000414 */
[----:B------:R-:W-:-:S03]  /*1670*/  CS2R R36, SRZ ;  /* 0x0000000000247805 */ /* 0x000fc6000001ff00 */
[----:B------:R2:W-:Y:S01]  /*1680*/  STS.U16 [R7+UR20+0x2300], R68 ;  /* 0x0023004407007988 */ /* 0x0005e20008000414 */
[----:B------:R-:W-:-:S03]  /*1690*/  CS2R R38, SRZ ;  /* 0x0000000000267805 */ /* 0x000fc6000001ff00 */
[----:B------:R2:W-:Y:S01]  /*16a0*/  STS.U16 [R7+UR20+0x2700], R72 ;  /* 0x0027004807007988 */ /* 0x0005e20008000414 */
[----:B0-----:R-:W-:-:S03]  /*16b0*/  CS2R R40, SRZ ;  /* 0x0000000000287805 */ /* 0x001fc6000001ff00 */
[----:B------:R0:W-:Y:S01]  /*16c0*/  STS.U16 [R7+UR20+0x2b00], R76 ;  /* 0x002b004c07007988 */ /* 0x0001e20008000414 */
[----:B------:R-:W-:-:S03]  /*16d0*/  CS2R R42, SRZ ;  /* 0x00000000002a7805 */ /* 0x000fc6000001ff00 */
[----:B------:R0:W-:Y:S01]  /*16e0*/  STS.U16 [R7+UR20+0x2f00], R13 ;  /* 0x002f000d07007988 */ /* 0x0001e20008000414 */
[----:B------:R-:W-:-:S03]  /*16f0*/  CS2R R44, SRZ ;  /* 0x00000000002c7805 */ /* 0x000fc6000001ff00 */
[----:B------:R0:W-:Y:S01]  /*1700*/  STS.U16 [R7+UR20+0x3300], R10 ;  /* 0x0033000a07007988 */ /* 0x0001e20008000414 */
[----:B------:R-:W-:-:S03]  /*1710*/  CS2R R46, SRZ ;  /* 0x00000000002e7805 */ /* 0x000fc6000001ff00 */
[----:B------:R0:W-:Y:S01]  /*1720*/  STS.U16 [R7+UR20+0x3700], R14 ;  /* 0x0037000e07007988 */ /* 0x0001e20008000414 */
[----:B---3--:R-:W-:-:S03]  /*1730*/  CS2R R48, SRZ ;  /* 0x0000000000307805 */ /* 0x008fc6000001ff00 */
[----:B------:R3:W-:Y:S01]  /*1740*/  STS.U16 [R7+UR20+0x3b00], R16 ;  /* 0x003b001007007988 */ /* 0x0007e20008000414 */
[----:B------:R-:W-:-:S03]  /*1750*/  CS2R R50, SRZ ;  /* 0x0000000000327805 */ /* 0x000fc6000001ff00 */
[----:B------:R3:W-:Y:S01]  /*1760*/  STS.U16 [R7+UR20+0x3f00], R20 ;  /* 0x003f001407007988 */ /* 0x0007e20008000414 */
[----:B-1----:R-:W-:Y:S02]  /*1770*/  CS2R R52, SRZ ;  /* 0x0000000000347805 */ /* 0x002fe4000001ff00 */
[----:B------:R-:W-:Y:S02]  /*1780*/  CS2R R54, SRZ ;  /* 0x0000000000367805 */ /* 0x000fe4000001ff00 */
[----:B----4-:R-:W-:Y:S02]  /*1790*/  CS2R R56, SRZ ;  /* 0x0000000000387805 */ /* 0x010fe4000001ff00 */
[----:B------:R-:W-:Y:S02]  /*17a0*/  CS2R R58, SRZ ;  /* 0x00000000003a7805 */ /* 0x000fe4000001ff00 */
[----:B-----5:R-:W-:Y:S02]  /*17b0*/  CS2R R60, SRZ ;  /* 0x00000000003c7805 */ /* 0x020fe4000001ff00 */
[----:B------:R-:W-:-:S02]  /*17c0*/  CS2R R62, SRZ ;  /* 0x00000000003e7805 */ /* 0x000fc4000001ff00 */
[----:B--2---:R-:W-:Y:S02]  /*17d0*/  CS2R R64, SRZ ;  /* 0x0000000000407805 */ /* 0x004fe4000001ff00 */
[----:B------:R-:W-:Y:S02]  /*17e0*/  CS2R R66, SRZ ;  /* 0x0000000000427805 */ /* 0x000fe4000001ff00 */
[----:B------:R-:W-:Y:S02]  /*17f0*/  CS2R R68, SRZ ;  /* 0x0000000000447805 */ /* 0x000fe4000001ff00 */
[----:B------:R-:W-:Y:S02]  /*1800*/  CS2R R70, SRZ ;  /* 0x0000000000467805 */ /* 0x000fe4000001ff00 */
[----:B------:R-:W-:Y:S02]  /*1810*/  CS2R R72, SRZ ;  /* 0x0000000000487805 */ /* 0x000fe4000001ff00 */
[----:B------:R-:W-:-:S02]  /*1820*/  CS2R R74, SRZ ;  /* 0x00000000004a7805 */ /* 0x000fc4000001ff00 */
[----:B0-----:R-:W-:Y:S02]  /*1830*/  CS2R R76, SRZ ;  /* 0x00000000004c7805 */ /* 0x001fe4000001ff00 */
[----:B------:R-:W-:Y:S02]  /*1840*/  CS2R R78, SRZ ;  /* 0x00000000004e7805 */ /* 0x000fe4000001ff00 */
[----:B------:R-:W-:Y:S02]  /*1850*/  CS2R R80, SRZ ;  /* 0x0000000000507805 */ /* 0x000fe4000001ff00 */
[----:B------:R-:W-:Y:S02]  /*1860*/  CS2R R82, SRZ ;  /* 0x0000000000527805 */ /* 0x000fe4000001ff00 */
[----:B------:R-:W-:Y:S01]  /*1870*/  CS2R R84, SRZ ;  /* 0x0000000000547805 */ /* 0x000fe2000001ff00 */
[----:B---3--:R-:W-:Y:S06]  /*1880*/  @!P0 BRA `(.L_x_0) ;  /* 0x0000003c00348947 */ /* 0x008fec0003800000 */
[----:B------:R-:W0:Y:S01]  /*1890*/  LDC.64 R22, c[0x0][0x250] ;  /* 0x00009400ff167b82 */ /* 0x000e220000000a00 */
[--C-:B------:R-:W-:Y:S01]  /*18a0*/  SHF.R.U32.HI R5, RZ, 0x2, R252.reuse ;  /* 0x00000002ff057819 */ /* 0x100fe200000116fc */
[----:B------:R-:W-:Y:S01]  /*18b0*/  ULDC UR4, c[0x0][0x258] ;  /* 0x0000960000047ab9 */ /* 0x000fe20000000800 */
[--C-:B------:R-:W-:Y:S01]  /*18c0*/  SHF.R.U32.HI R2, RZ, 0x1, R252.reuse ;  /* 0x00000001ff027819 */ /* 0x100fe200000116fc */
[----:B------:R-:W-:Y:S01]  /*18d0*/  ULDC.64 UR8, c[0x0][0x220] ;  /* 0x0000880000087ab9 */ /* 0x000fe20000000a00 */
[----:B------:R-:W-:Y:S01]  /*18e0*/  SGXT.U32 R5, R5, 0x3 ;  /* 0x000000030505781a */ /* 0x000fe20000000000 */
[----:B------:R-:W-:Y:S01]  /*18f0*/  UIADD3 UR6, UR20, 0x8000, URZ ;  /* 0x0000800014067890 */ /* 0x000fe2000fffe03f */
[----:B------:R-:W-:Y:S01]  /*1900*/  SHF.R.U32.HI R4, RZ, 0x5, R252 ;  /* 0x00000005ff047819 */ /* 0x000fe200000116fc */
[----:B------:R-:W1:Y:S01]  /*1910*/  LDC.64 R248, c[0x0][0x260] ;  /* 0x00009800fff87b82 */ /* 0x000e620000000a00 */
[----:B------:R-:W-:Y:S01]  /*1920*/  LOP3.LUT R18, R5, 0x70, R2, 0xf8, !PT ;  /* 0x0000007005127812 */ /* 0x000fe200078ef802 */
[----:B------:R-:W-:Y:S01]  /*1930*/  USHF.R.U32.HI UR6, URZ, 0x4, UR6 ;  /* 0x000000043f067899 */ /* 0x000fe20008011606 */
[----:B------:R-:W-:-:S02]  /*1940*/  R2UR UR44, R4 ;  /* 0x00000000042c72ca */ /* 0x000fc400000e0000 */
[----:B------:R-:W-:Y:S02]  /*1950*/  CS2R R28, SRZ ;  /* 0x00000000001c7805 */ /* 0x000fe4000001ff00 */
[----:B------:R-:W-:Y:S01]  /*1960*/  SHF.R.U32.HI R11, RZ, 0x6, R252 ;  /* 0x00000006ff0b7819 */ /* 0x000fe200000116fc */
[----:B------:R-:W-:Y:S01]  /*1970*/  USGXT.U32 UR18, UR6, 0xe ;  /* 0x0000000e0612789a */ /* 0x000fe20008000000 */
[----:B------:R-:W-:Y:S01]  /*1980*/  CS2R R30, SRZ ;  /* 0x00000000001e7805 */ /* 0x000fe2000001ff00 */
[----:B------:R-:W2:Y:S01]  /*1990*/  LDC R26, c[0x0][0x268] ;  /* 0x00009a00ff1a7b82 */ /* 0x000ea20000000800 */
[----:B------:R-:W-:Y:S01]  /*19a0*/  CS2R R32, SRZ ;  /* 0x0000000000207805 */ /* 0x000fe2000001ff00 */
[----:B------:R-:W-:Y:S01]  /*19b0*/  UIADD3 UR10, UP0, UR18, 0x2, URZ ;  /* 0x00000002120a7890 */ /* 0x000fe2000ff1e03f */
[----:B------:R-:W-:Y:S02]  /*19c0*/  CS2R R34, SRZ ;  /* 0x0000000000227805 */ /* 0x000fe4000001ff00 */
[----:B------:R-:W-:-:S02]  /*19d0*/  CS2R R36, SRZ ;  /* 0x0000000000247805 */ /* 0x000fc4000001ff00 */
[----:B------:R-:W-:Y:S02]  /*19e0*/  CS2R R38, SRZ ;  /* 0x0000000000267805 */ /* 0x000fe4000001ff00 */
[----:B------:R-:W-:Y:S02]  /*19f0*/  CS2R R40, SRZ ;  /* 0x0000000000287805 */ /* 0x000fe4000001ff00 */
[----:B------:R-:W-:Y:S01]  /*1a00*/  CS2R R42, SRZ ;  /* 0x00000000002a7805 */ /* 0x000fe2000001ff00 */
[----:B0-----:R-:W-:Y:S01]  /*1a10*/  IMAD R6, R0, R23, RZ ;  /* 0x0000001700067224 */ /* 0x001fe200078e02ff */
[----:B------:R-:W-:Y:S01]  /*1a20*/  LOP3.LUT R0, R252, 0x7f, RZ, 0xc0, !PT ;  /* 0x0000007ffc007812 */ /* 0x000fe200078ec0ff */
[----:B------:R-:W-:Y:S01]  /*1a30*/  IMAD R22, R22, UR7, RZ ;  /* 0x0000000716167c24 */ /* 0x000fe2000f8e02ff */
[----:B------:R-:W-:Y:S01]  /*1a40*/  CS2R R44, SRZ ;  /* 0x00000000002c7805 */ /* 0x000fe2000001ff00 */
[C---:B------:R-:W-:Y:S01]  /*1a50*/  IMAD R8, R23.reuse, 0x2, R6 ;  /* 0x0000000217087824 */ /* 0x040fe200078e0206 */
[----:B------:R-:W-:Y:S01]  /*1a60*/  CS2R R46, SRZ ;  /* 0x00000000002e7805 */ /* 0x000fe2000001ff00 */
[----:B------:R-:W-:Y:S01]  /*1a70*/  IMAD R2, R0, UR4, RZ ;  /* 0x0000000400027c24 */ /* 0x000fe2000f8e02ff */
[----:B------:R-:W-:Y:S01]  /*1a80*/  ULDC.64 UR4, c[0x0][0x218] ;  /* 0x0000860000047ab9 */ /* 0x000fe20000000a00 */
[C---:B------:R-:W-:Y:S01]  /*1a90*/  IMAD R10, R23.reuse, 0x2, R8 ;  /* 0x00000002170a7824 */ /* 0x040fe200078e0208 */
[----:B------:R-:W-:Y:S01]  /*1aa0*/  CS2R R48, SRZ ;  /* 0x0000000000307805 */ /* 0x000fe2000001ff00 */
[----:B-1----:R-:W-:Y:S01]  /*1ab0*/  IMAD R7, R12, R249, RZ ;  /* 0x000000f90c077224 */ /* 0x002fe200078e02ff */
[----:B------:R-:W-:Y:S01]  /*1ac0*/  CS2R R50, SRZ ;  /* 0x0000000000327805 */ /* 0x000fe2000001ff00 */
[C---:B------:R-:W-:Y:S01]  /*1ad0*/  IMAD R12, R23.reuse, 0x2, R10 ;  /* 0x00000002170c7824 */ /* 0x040fe200078e020a */
[----:B------:R-:W-:Y:S01]  /*1ae0*/  CS2R R52, SRZ ;  /* 0x0000000000347805 */ /* 0x000fe2000001ff00 */
[----:B------:R-:W-:Y:S01]  /*1af0*/  IMAD R248, R248, UR7, RZ ;  /* 0x00000007f8f87c24 */ /* 0x000fe2000f8e02ff */
[----:B------:R-:W-:Y:S01]  /*1b00*/  CS2R R54, SRZ ;  /* 0x0000000000367805 */ /* 0x000fe2000001ff00 */
[----:B------:R-:W-:Y:S01]  /*1b10*/  IMAD.SHL.U32 R5, R2, 0x2, RZ ;  /* 0x0000000202057824 */ /* 0x000fe200078e00ff */
[----:B------:R-:W-:Y:S01]  /*1b20*/  CS2R R56, SRZ ;  /* 0x0000000000387805 */ /* 0x000fe2000001ff00 */
[----:B------:R-:W-:Y:S01]  /*1b30*/  IMAD.SHL.U32 R0, R22, 0x2, RZ ;  /* 0x0000000216007824 */ /* 0x000fe200078e00ff */
[----:B------:R-:W-:Y:S01]  /*1b40*/  CS2R R58, SRZ ;  /* 0x00000000003a7805 */ /* 0x000fe2000001ff00 */
[----:B------:R-:W-:Y:S01]  /*1b50*/  IMAD R14, R23, 0x2, R12 ;  /* 0x00000002170e7824 */ /* 0x000fe200078e020c */
[----:B------:R-:W-:Y:S01]  /*1b60*/  CS2R R60, SRZ ;  /* 0x00000000003c7805 */ /* 0x000fe2000001ff00 */
[----:B------:R-:W-:Y:S01]  /*1b70*/  IMAD.SHL.U32 R4, R248, 0x2, RZ ;  /* 0x00000002f8047824 */ /* 0x000fe200078e00ff */
[----:B------:R-:W-:Y:S01]  /*1b80*/  IADD3 R183, P0, P1, R5, UR4, R0 ;  /* 0x0000000405b77c10 */ /* 0x000fe2000f91e000 */
[----:B------:R-:W-:Y:S01]  /*1b90*/  IMAD.SHL.U32 R9, R7, 0x2, RZ ;  /* 0x0000000207097824 */ /* 0x000fe200078e00ff */
[----:B------:R-:W-:Y:S01]  /*1ba0*/  SGXT.U32 R0, R11, 0x2 ;  /* 0x000000020b00781a */ /* 0x000fe20000000000 */
[----:B------:R-:W-:Y:S01]  /*1bb0*/  IMAD R16, R23, 0x2, R14 ;  /* 0x0000000217107824 */ /* 0x000fe200078e020e */
[----:B------:R-:W-:Y:S01]  /*1bc0*/  CS2R R62, SRZ ;  /* 0x00000000003e7805 */ /* 0x000fe2000001ff00 */
[----:B------:R-:W-:Y:S01]  /*1bd0*/  IMAD.HI R5, R2, 0x2, RZ ;  /* 0x0000000202057827 */ /* 0x000fe200078e02ff */
[----:B------:R-:W-:-:S02]  /*1be0*/  IADD3 R120, P2, P3, R9, UR8, R4 ;  /* 0x0000000809787c10 */ /* 0x000fc4000fb5e004 */
[----:B------:R-:W-:Y:S02]  /*1bf0*/  CS2R R64, SRZ ;  /* 0x0000000000407805 */ /* 0x000fe4000001ff00 */
[----:B------:R-:W-:Y:S01]  /*1c00*/  LOP3.LUT R4, R18, R3, RZ, 0xfc, !PT ;  /* 0x0000000312047212 */ /* 0x000fe200078efcff */
[----:B------:R-:W-:Y:S01]  /*1c10*/  IMAD.HI R22, R22, 0x2, RZ ;  /* 0x0000000216167827 */ /* 0x000fe200078e02ff */
[----:B------:R-:W-:Y:S02]  /*1c20*/  CS2R R66, SRZ ;  /* 0x0000000000427805 */ /* 0x000fe4000001ff00 */
[----:B------:R-:W-:Y:S02]  /*1c30*/  CS2R R68, SRZ ;  /* 0x0000000000447805 */ /* 0x000fe4000001ff00 */
[----:B------:R-:W-:Y:S01]  /*1c40*/  CS2R R70, SRZ ;  /* 0x0000000000467805 */ /* 0x000fe2000001ff00 */
[----:B------:R-:W-:Y:S01]  /*1c50*/  IMAD.HI R248, R248, 0x2, RZ ;  /* 0x00000002f8f87827 */ /* 0x000fe200078e02ff */
[----:B------:R-:W-:Y:S01]  /*1c60*/  IADD3.X R27, R5, UR5, R22, P0, P1 ;  /* 0x00000005051b7c10 */ /* 0x000fe200087e2416 */
[----:B------:R-:W-:Y:S01]  /*1c70*/  UMOV UR5, URZ ;  /* 0x0000003f00057c82 */ /* 0x000fe20008000000 */
[----:B------:R-:W-:Y:S01]  /*1c80*/  LEA R126, P1, R6, R183, 0x1 ;  /* 0x000000b7067e7211 */ /* 0x000fe200078208ff */
[----:B------:R-:W-:Y:S01]  /*1c90*/  IMAD.HI R7, R7, 0x2, RZ ;  /* 0x0000000207077827 */ /* 0x000fe200078e02ff */
[----:B------:R-:W-:Y:S01]  /*1ca0*/  UIADD3.X UR11, UR5, 0x40000040, URZ, UP0, !UPT ;  /* 0x40000040050b7890 */ /* 0x000fe200087fe43f */
[----:B------:R-:W-:-:S02]  /*1cb0*/  CS2R R72, SRZ ;  /* 0x0000000000487805 */ /* 0x000fc4000001ff00 */
[----:B------:R-:W-:Y:S01]  /*1cc0*/  LEA.HI.X.SX32 R127, R6, R27, 0x1, P1 ;  /* 0x0000001b067f7211 */ /* 0x000fe200008f0eff */
[----:B------:R-:W-:Y:S01]  /*1cd0*/  IMAD R2, R23, 0x2, R16 ;  /* 0x0000000217027824 */ /* 0x000fe200078e0210 */
[----:B------:R-:W-:Y:S01]  /*1ce0*/  IADD3.X R248, R7, UR9, R248, P2, P3 ;  /* 0x0000000907f87c10 */ /* 0x000fe200097e64f8 */
[----:B--2---:R-:W-:Y:S01]  /*1cf0*/  IMAD R9, R0, R26, RZ ;  /* 0x0000001a00097224 */ /* 0x004fe200078e02ff */
[-C--:B------:R-:W-:Y:S01]  /*1d00*/  LEA R124, P2, R8, R183.reuse, 0x1 ;  /* 0x000000b7087c7211 */ /* 0x080fe200078408ff */
[C---:B------:R-:W-:Y:S01]  /*1d10*/  IMAD R0, R23.reuse, 0x2, R2 ;  /* 0x0000000217007824 */ /* 0x040fe200078e0202 */
[----:B------:R-:W-:Y:S01]  /*1d20*/  LEA R122, P3, R10, R183, 0x1 ;  /* 0x000000b70a7a7211 */ /* 0x000fe200078608ff */
[----:B------:R-:W-:Y:S01]  /*1d30*/  STL.64 [R1+0x58], R126 ;  /* 0x0000587e01007387 */ /* 0x000fe20000100a00 */
[-C--:B------:R-:W-:Y:S01]  /*1d40*/  LEA.HI.X.SX32 R125, R8, R27.reuse, 0x1, P2 ;  /* 0x0000001b087d7211 */ /* 0x080fe200010f0eff */
[----:B------:R-:W-:Y:S01]  /*1d50*/  IMAD R18, R23, 0x2, R0 ;  /* 0x0000000217127824 */ /* 0x000fe200078e0200 */
[----:B------:R-:W-:Y:S01]  /*1d60*/  LEA.HI.X.SX32 R123, R10, R27, 0x1, P3 ;  /* 0x0000001b0a7b7211 */ /* 0x000fe200018f0eff */
[C---:B------:R-:W-:Y:S01]  /*1d70*/  IMAD R3, R26.reuse, 0x4, R9 ;  /* 0x000000041a037824 */ /* 0x040fe200078e0209 */
[----:B------:R-:W-:Y:S01]  /*1d80*/  LEA R210, P0, R9, R120, 0x1 ;  /* 0x0000007809d27211 */ /* 0x000fe200078008ff */
[----:B------:R-:W-:Y:S01]  /*1d90*/  IMAD R20, R23, 0x2, R18 ;  /* 0x0000000217147824 */ /* 0x000fe200078e0212 */
[----:B------:R0:W-:Y:S01]  /*1da0*/  STL.64 [R1+0x50], R124 ;  /* 0x0000507c01007387 */ /* 0x0001e20000100a00 */
[C---:B------:R-:W-:Y:S01]  /*1db0*/  IMAD R5, R26.reuse, 0x4, R3 ;  /* 0x000000041a057824 */ /* 0x040fe200078e0203 */
[----:B------:R-:W-:Y:S01]  /*1dc0*/  LEA.HI.X.SX32 R211, R9, R248, 0x1, P0 ;  /* 0x000000f809d37211 */ /* 0x000fe200000f0eff */
[----:B------:R-:W-:Y:S01]  /*1dd0*/  IMAD R22, R23, 0x2, R20 ;  /* 0x0000000217167824 */ /* 0x000fe200078e0214 */
[----:B------:R1:W-:Y:S01]  /*1de0*/  STL.64 [R1+0x48], R122 ;  /* 0x0000487a01007387 */ /* 0x0003e20000100a00 */
[C---:B------:R-:W-:Y:S01]  /*1df0*/  IMAD R7, R26.reuse, 0x4, R5 ;  /* 0x000000041a077824 */ /* 0x040fe200078e0205 */
[----:B------:R-:W-:Y:S01]  /*1e00*/  LEA R178, P0, R5, R120, 0x1 ;  /* 0x0000007805b27211 */ /* 0x000fe200078008ff */
[----:B------:R-:W-:Y:S01]  /*1e10*/  IMAD R6, R23, 0x2, R22 ;  /* 0x0000000217067824 */ /* 0x000fe200078e0216 */
[----:B------:R-:W-:Y:S01]  /*1e20*/  CS2R R74, SRZ ;  /* 0x00000000004a7805 */ /* 0x000fe2000001ff00 */
[----:B------:R-:W-:Y:S01]  /*1e30*/  IMAD R11, R26, 0x4, R7 ;  /* 0x000000041a0b7824 */ /* 0x000fe200078e0207 */
[----:B------:R-:W-:Y:S01]  /*1e40*/  LEA.HI.X.SX32 R179, R5, R248, 0x1, P0 ;  /* 0x000000f805b37211 */ /* 0x000fe200000f0eff */
[----:B------:R-:W-:Y:S01]  /*1e50*/  IMAD R8, R23, 0x2, R6 ;  /* 0x0000000217087824 */ /* 0x000fe200078e0206 */
[-C--:B0-----:R-:W-:Y:S01]  /*1e60*/  LEA R124, P1, R12, R183.reuse, 0x1 ;  /* 0x000000b70c7c7211 */ /* 0x081fe200078208ff */
[----:B------:R-:W-:Y:S01]  /*1e70*/  IMAD R13, R26, 0x4, R11 ;  /* 0x000000041a0d7824 */ /* 0x000fe200078e020b */
[----:B------:R-:W-:Y:S01]  /*1e80*/  LEA R174, P0, R11, R120, 0x1 ;  /* 0x000000780bae7211 */ /* 0x000fe200078008ff */
[C---:B------:R-:W-:Y:S01]  /*1e90*/  IMAD R10, R23.reuse, 0x2, R8 ;  /* 0x00000002170a7824 */ /* 0x040fe200078e0208 */
[----:B-1----:R-:W-:Y:S01]  /*1ea0*/  LEA R122, P2, R14, R183, 0x1 ;  /* 0x000000b70e7a7211 */ /* 0x002fe200078408ff */
[----:B------:R-:W-:Y:S01]  /*1eb0*/  IMAD R15, R26, 0x4, R13 ;  /* 0x000000041a0f7824 */ /* 0x000fe200078e020d */
[-C--:B------:R-:W-:Y:S01]  /*1ec0*/  LEA.HI.X.SX32 R125, R12, R27.reuse, 0x1, P1 ;  /* 0x0000001b0c7d7211 */ /* 0x080fe200008f0eff */
[----:B------:R-:W-:Y:S01]  /*1ed0*/  IMAD R12, R23, 0x2, R10 ;  /* 0x00000002170c7824 */ /* 0x000fe200078e020a */
[----:B------:R-:W-:Y:S01]  /*1ee0*/  LEA.HI.X.SX32 R123, R14, R27, 0x1, P2 ;  /* 0x0000001b0e7b7211 */ /* 0x000fe200010f0eff */
[C---:B------:R-:W-:Y:S01]  /*1ef0*/  IMAD R17, R26.reuse, 0x4, R15 ;  /* 0x000000041a117824 */ /* 0x040fe200078e020f */
[----:B------:R-:W-:Y:S01]  /*1f00*/  LEA.HI.X.SX32 R175, R11, R248, 0x1, P0 ;  /* 0x000000f80baf7211 */ /* 0x000fe200000f0eff */
[----:B------:R0:W-:Y:S01]  /*1f10*/  STL.64 [R1+0x40], R124 ;  /* 0x0000407c01007387 */ /* 0x0001e20000100a00 */
[----:B------:R-:W-:Y:S01]  /*1f20*/  CS2R R76, SRZ ;  /* 0x00000000004c7805 */ /* 0x000fe2000001ff00 */
[C---:B------:R-:W-:Y:S01]  /*1f30*/  IMAD R19, R26.reuse, 0x4, R17 ;  /* 0x000000041a137824 */ /* 0x040fe200078e0211 */
[C---:B------:R-:W-:Y:S01]  /*1f40*/  LEA R168, P0, R17.reuse, R120, 0x1 ;  /* 0x0000007811a87211 */ /* 0x040fe200078008ff */
[----:B------:R1:W-:Y:S01]  /*1f50*/  STL.64 [R1+0x38], R122 ;  /* 0x0000387a01007387 */ /* 0x0003e20000100a00 */
[----:B------:R-:W-:Y:S01]  /*1f60*/  CS2R R78, SRZ ;  /* 0x00000000004e7805 */ /* 0x000fe2000001ff00 */
[----:B------:R-:W-:Y:S01]  /*1f70*/  IMAD R21, R26, 0x4, R19 ;  /* 0x000000041a157824 */ /* 0x000fe200078e0213 */
[----:B------:R-:W-:-:S02]  /*1f80*/  LEA.HI.X.SX32 R169, R17, R248, 0x1, P0 ;  /* 0x000000f811a97211 */ /* 0x000fc400000f0eff */
[----:B------:R-:W-:Y:S02]  /*1f90*/  CS2R R80, SRZ ;  /* 0x0000000000507805 */ /* 0x000fe4000001ff00 */
[----:B------:R-:W-:Y:S01]  /*1fa0*/  CS2R R82, SRZ ;  /* 0x0000000000527805 */ /* 0x000fe2000001ff00 */
[----:B------:R-:W-:Y:S01]  /*1fb0*/  IMAD R24, R26, 0x4, R21 ;  /* 0x000000041a187824 */ /* 0x000fe200078e0215 */
[----:B------:R-:W-:Y:S02]  /*1fc0*/  CS2R R84, SRZ ;  /* 0x0000000000547805 */ /* 0x000fe4000001ff00 */
[-C--:B0-----:R-:W-:Y:S02]  /*1fd0*/  LEA R124, P1, R16, R183.reuse, 0x1 ;  /* 0x000000b7107c7211 */ /* 0x081fe400078208ff */
[----:B------:R-:W-:Y:S01]  /*1fe0*/  CS2R R86, SRZ ;  /* 0x0000000000567805 */ /* 0x000fe2000001ff00 */
[----:B------:R-:W-:Y:S01]  /*1ff0*/  UMOV UR4, URZ ;  /* 0x0000003f00047c82 */ /* 0x000fe20008000000 */
[----:B------:R-:W-:Y:S01]  /*2000*/  LEA R162, P0, R24, R120, 0x1 ;  /* 0x0000007818a27211 */ /* 0x000fe200078008ff */
[----:B------:R-:W-:Y:S01]  /*2010*/  UIADD3.64 UR26, UR10, 0x2, URZ ;  /* 0x000000020a1a7897 */ /* 0x000fe2000fffe03f */
[----:B-1----:R-:W-:Y:S01]  /*2020*/  LEA R122, P2, R2, R183, 0x1 ;  /* 0x000000b7027a7211 */ /* 0x002fe200078408ff */
[----:B------:R-:W-:Y:S01]  /*2030*/  UIADD3.64 UR30, UR10, 0x4, URZ ;  /* 0x000000040a1e7897 */ /* 0x000fe2000fffe03f */
[-C--:B------:R-:W-:Y:S01]  /*2040*/  LEA.HI.X.SX32 R125, R16, R27.reuse, 0x1, P1 ;  /* 0x0000001b107d7211 */ /* 0x080fe200008f0eff */
[----:B------:R-:W-:Y:S01]  /*2050*/  UIADD3.64 UR34, UR10, 0x1fe, URZ ;  /* 0x000001fe0a227897 */ /* 0x000fe2000fffe03f */
[----:B------:R-:W-:Y:S01]  /*2060*/  LEA.HI.X.SX32 R123, R2, R27, 0x1, P2 ;  /* 0x0000001b027b7211 */ /* 0x000fe200010f0eff */
[C---:B------:R-:W-:Y:S01]  /*2070*/  IMAD R2, R23.reuse, 0x2, R12 ;  /* 0x0000000217027824 */ /* 0x040fe200078e020c */
[----:B------:R-:W-:Y:S01]  /*2080*/  LEA.HI.X.SX32 R163, R24, R248, 0x1, P0 ;  /* 0x000000f818a37211 */ /* 0x000fe200000f0eff */
[----:B------:R0:W-:Y:S01]  /*2090*/  STL.64 [R1+0x30], R124 ;  /* 0x0000307c01007387 */ /* 0x0001e20000100a00 */
[----:B------:R-:W-:Y:S01]  /*20a0*/  UIADD3.64 UR38, UR10, 0x200, URZ ;  /* 0x000002000a267897 */ /* 0x000fe2000fffe03f */
[----:B------:R-:W-:Y:S01]  /*20b0*/  IMAD R14, R23, 0x2, R2 ;  /* 0x00000002170e7824 */ /* 0x000fe200078e0202 */
[----:B------:R-:W-:Y:S01]  /*20c0*/  LEA R222, P3, R2, R183, 0x1 ;  /* 0x000000b702de7211 */ /* 0x000fe200078608ff */
[----:B------:R1:W-:Y:S01]  /*20d0*/  STL.64 [R1+0x28], R122 ;  /* 0x0000287a01007387 */ /* 0x0003e20000100a00 */
[----:B------:R-:W-:-:S02]  /*20e0*/  UIADD3.64 UR42, UR10, 0x202, URZ ;  /* 0x000002020a2a7897 */ /* 0x000fc4000fffe03f */
[----:B------:R-:W-:Y:S01]  /*20f0*/  LEA.HI.X.SX32 R223, R2, R27, 0x1, P3 ;  /* 0x0000001b02df7211 */ /* 0x000fe200018f0eff */
[----:B------:R-:W-:Y:S01]  /*2100*/  UIADD3.64 UR14, UR10, 0x204, URZ ;  /* 0x000002040a0e7897 */ /* 0x000fe2000fffe03f */
[----:B------:R-:W-:Y:S01]  /*2110*/  ULDC UR21, c[0x0][0x238] ;  /* 0x00008e0000157ab9 */ /* 0x000fe20000000800 */
[----:B------:R-:W-:Y:S01]  /*2120*/  UMOV UR19, 0x40000040 ;  /* 0x4000004000137882 */ /* 0x000fe20000000000 */
[-C--:B0-----:R-:W-:Y:S02]  /*2130*/  LEA R124, P1, R0, R183.reuse, 0x1 ;  /* 0x000000b7007c7211 */ /* 0x081fe400078208ff */
[----:B-1----:R-:W-:Y:S02]  /*2140*/  LEA R122, P2, R18, R183, 0x1 ;  /* 0x000000b7127a7211 */ /* 0x002fe400078408ff */
[-C--:B------:R-:W-:Y:S01]  /*2150*/  LEA.HI.X.SX32 R125, R0, R27.reuse, 0x1, P1 ;  /* 0x0000001b007d7211 */ /* 0x080fe200008f0eff */
[----:B------:R-:W-:Y:S01]  /*2160*/  IMAD R0, R23, 0x2, R14 ;  /* 0x0000000217007824 */ /* 0x000fe200078e020e */
[----:B------:R-:W-:-:S03]  /*2170*/  LEA.HI.X.SX32 R123, R18, R27, 0x1, P2 ;  /* 0x0000001b127b7211 */ /* 0x000fc600010f0eff */
[----:B------:R0:W-:Y:S01]  /*2180*/  STL.64 [R1+0x20], R124 ;  /* 0x0000207c01007387 */ /* 0x0001e20000100a00 */
[----:B------:R-:W-:-:S03]  /*2190*/  IMAD R16, R23, 0x2, R0 ;  /* 0x0000000217107824 */ /* 0x000fc600078e0200 */
[----:B------:R1:W-:Y:S01]  /*21a0*/  STL.64 [R1+0x18], R122 ;  /* 0x0000187a01007387 */ /* 0x0003e20000100a00 */
[----:B------:R-:W-:Y:S01]  /*21b0*/  IMAD R18, R23, 0x2, R16 ;  /* 0x0000000217127824 */ /* 0x000fe200078e0210 */
[----:B------:R-:W-:-:S04]  /*21c0*/  LEA R208, P3, R16, R183, 0x1 ;  /* 0x000000b710d07211 */ /* 0x000fc800078608ff */
[----:B------:R-:W-:Y:S02]  /*21d0*/  LEA.HI.X.SX32 R209, R16, R27, 0x1, P3 ;  /* 0x0000001b10d17211 */ /* 0x000fe400018f0eff */
[-C--:B0-----:R-:W-:Y:S02]  /*21e0*/  LEA R124, P1, R20, R183.reuse, 0x1 ;  /* 0x000000b7147c7211 */ /* 0x081fe400078208ff */
[----:B-1----:R-:W-:Y:S02]  /*21f0*/  LEA R122, P2, R22, R183, 0x1 ;  /* 0x000000b7167a7211 */ /* 0x002fe400078408ff */
[-C--:B------:R-:W-:Y:S01]  /*2200*/  LEA.HI.X.SX32 R125, R20, R27.reuse, 0x1, P1 ;  /* 0x0000001b147d7211 */ /* 0x080fe200008f0eff */
[----:B------:R-:W-:Y:S01]  /*2210*/  IMAD R20, R23, 0x2, R18 ;  /* 0x0000000217147824 */ /* 0x000fe200078e0212 */
[----:B------:R-:W-:Y:S01]  /*2220*/  LEA.HI.X.SX32 R123, R22, R27, 0x1, P2 ;  /* 0x0000001b167b7211 */ /* 0x000fe200010f0eff */
[----:B------:R-:W-:Y:S01]  /*2230*/  IMAD R22, R26, 0x4, R24 ;  /* 0x000000041a167824 */ /* 0x000fe200078e0218 */
[----:B------:R-:W-:Y:S01]  /*2240*/  LEA R250, P2, R8, R183, 0x1 ;  /* 0x000000b708fa7211 */ /* 0x000fe200078408ff */
[----:B------:R-:W-:Y:S02]  /*2250*/  STL.64 [R1+0x10], R124 ;  /* 0x0000107c01007387 */ /* 0x000fe40000100a00 */
[----:B------:R-:W-:Y:S01]  /*2260*/  IMAD R25, R26, 0x4, R22 ;  /* 0x000000041a197824 */ /* 0x000fe200078e0216 */
[----:B------:R-:W-:Y:S01]  /*2270*/  LEA.HI.X.SX32 R251, R8, R27, 0x1, P2 ;  /* 0x0000001b08fb7211 */ /* 0x000fe200010f0eff */
[----:B------:R0:W-:Y:S01]  /*2280*/  STL.64 [R1+0x8], R122 ;  /* 0x0000087a01007387 */ /* 0x0001e20000100a00 */
[----:B------:R-:W-:-:S04]  /*2290*/  LEA R226, P2, R12, R183, 0x1 ;  /* 0x000000b70ce27211 */ /* 0x000fc800078408ff */
[----:B------:R-:W-:Y:S02]  /*22a0*/  LEA.HI.X.SX32 R227, R12, R27, 0x1, P2 ;  /* 0x0000001b0ce37211 */ /* 0x000fe400010f0eff */
[----:B------:R-:W-:-:S04]  /*22b0*/  LEA R214, P2, R0, R183, 0x1 ;  /* 0x000000b700d67211 */ /* 0x000fc800078408ff */
[----:B------:R-:W-:Y:S02]  /*22c0*/  LEA.HI.X.SX32 R215, R0, R27, 0x1, P2 ;  /* 0x0000001b00d77211 */ /* 0x000fe400010f0eff */
[-C--:B0-----:R-:W-:Y:S02]  /*22d0*/  LEA R122, P1, R6, R183.reuse, 0x1 ;  /* 0x000000b7067a7211 */ /* 0x081fe400078208ff */
[----:B------:R-:W-:Y:S02]  /*22e0*/  LEA R204, P2, R20, R183, 0x1 ;  /* 0x000000b714cc7211 */ /* 0x000fe400078408ff */
[----:B------:R-:W-:Y:S01]  /*22f0*/  LEA.HI.X.SX32 R123, R6, R27, 0x1, P1 ;  /* 0x0000001b067b7211 */ /* 0x000fe200008f0eff */
[C---:B------:R-:W-:Y:S01]  /*2300*/  IMAD R6, R23.reuse, 0x2, R20 ;  /* 0x0000000217067824 */ /* 0x040fe200078e0214 */
[----:B------:R-:W-:Y:S02]  /*2310*/  LEA R246, P1, R10, R183, 0x1 ;  /* 0x000000b70af67211 */ /* 0x000fe400078208ff */
[-C--:B------:R-:W-:Y:S01]  /*2320*/  LEA.HI.X.SX32 R205, R20, R27.reuse, 0x1, P2 ;  /* 0x0000001b14cd7211 */ /* 0x080fe200010f0eff */
[C---:B------:R-:W-:Y:S01]  /*2330*/  IMAD R8, R23.reuse, 0x2, R6 ;  /* 0x0000000217087824 */ /* 0x040fe200078e0206 */
[----:B------:R-:W-:Y:S01]  /*2340*/  LEA.HI.X.SX32 R247, R10, R27, 0x1, P1 ;  /* 0x0000001b0af77211 */ /* 0x000fe200008f0eff */
[----:B------:R0:W-:Y:S01]  /*2350*/  STL.64 [R1], R122 ;  /* 0x0000007a01007387 */ /* 0x0001e20000100a00 */
[-C--:B------:R-:W-:Y:S01]  /*2360*/  LEA R202, P3, R6, R183.reuse, 0x1 ;  /* 0x000000b706ca7211 */ /* 0x080fe200078608ff */
[----:B------:R-:W-:Y:S01]  /*2370*/  IMAD R2, R23, 0x2, R8 ;  /* 0x0000000217027824 */ /* 0x000fe200078e0208 */
[----:B------:R-:W-:-:S02]  /*2380*/  LEA R218, P1, R14, R183, 0x1 ;  /* 0x000000b70eda7211 */ /* 0x000fc400078208ff */
[-C--:B------:R-:W-:Y:S01]  /*2390*/  LEA.HI.X.SX32 R203, R6, R27.reuse, 0x1, P3 ;  /* 0x0000001b06cb7211 */ /* 0x080fe200018f0eff */
[C---:B------:R-:W-:Y:S01]  /*23a0*/  IMAD R10, R23.reuse, 0x2, R2 ;  /* 0x00000002170a7824 */ /* 0x040fe200078e0202 */
[----:B------:R-:W-:Y:S02]  /*23b0*/  LEA.HI.X.SX32 R219, R14, R27, 0x1, P1 ;  /* 0x0000001b0edb7211 */ /* 0x000fe400008f0eff */
[-C--:B------:R-:W-:Y:S01]  /*23c0*/  LEA R206, P1, R18, R183.reuse, 0x1 ;  /* 0x000000b712ce7211 */ /* 0x080fe200078208ff */
[C---:B------:R-:W-:Y:S01]  /*23d0*/  IMAD R0, R23.reuse, 0x2, R10 ;  /* 0x0000000217007824 */ /* 0x040fe200078e020a */
[----:B------:R-:W-:Y:S02]  /*23e0*/  LEA R198, P2, R2, R183, 0x1 ;  /* 0x000000b702c67211 */ /* 0x000fe400078408ff */
[----:B------:R-:W-:Y:S01]  /*23f0*/  LEA.HI.X.SX32 R207, R18, R27, 0x1, P1 ;  /* 0x0000001b12cf7211 */ /* 0x000fe200008f0eff */
        /* <DEDUP_REMOVED lines=8> */
[-C--:B------:R-:W-:Y:S01]  /*2480*/  LEA.HI.X.SX32 R195, R0, R27.reuse, 0x1, P1 ;  /* 0x0000001b00c37211 */ /* 0x080fe200008f0eff */
[----:B------:R-:W-:Y:S01]  /*2490*/  IMAD R2, R23, 0x2, R14 ;  /* 0x0000000217027824 */ /* 0x000fe200078e020e */
[----:B------:R-:W-:-:S02]  /*24a0*/  LEA.HI.X.SX32 R197, R10, R27, 0x1, P3 ;  /* 0x0000001b0ac57211 */ /* 0x000fc400018f0eff */
[-C--:B------:R-:W-:Y:S01]  /*24b0*/  LEA R192, P2, R12, R183.reuse, 0x1 ;  /* 0x000000b70cc07211 */ /* 0x080fe200078408ff */
[C---:B------:R-:W-:Y:S01]  /*24c0*/  IMAD R8, R23.reuse, 0x2, R2 ;  /* 0x0000000217087824 */ /* 0x040fe200078e0202 */
[----:B------:R-:W-:Y:S02]  /*24d0*/  LEA R190, P3, R6, R183, 0x1 ;  /* 0x000000b706be7211 */ /* 0x000fe400078608ff */
[-C--:B------:R-:W-:Y:S01]  /*24e0*/  LEA.HI.X.SX32 R193, R12, R27.reuse, 0x1, P2 ;  /* 0x0000001b0cc17211 */ /* 0x080fe200010f0eff */
[----:B------:R-:W-:Y:S01]  /*24f0*/  IMAD R0, R23, 0x2, R8 ;  /* 0x0000000217007824 */ /* 0x000fe200078e0208 */
[----:B------:R-:W-:Y:S02]  /*2500*/  LEA.HI.X.SX32 R191, R6, R27, 0x1, P3 ;  /* 0x0000001b06bf7211 */ /* 0x000fe400018f0eff */
[-C--:B------:R-:W-:Y:S02]  /*2510*/  LEA R188, P1, R14, R183.reuse, 0x1 ;  /* 0x000000b70ebc7211 */ /* 0x080fe400078208ff */
[----:B------:R-:W-:-:S02]  /*2520*/  LEA R182, P4, R0, R183, 0x1 ;  /* 0x000000b700b67211 */ /* 0x000fc400078808ff */
[-C--:B------:R-:W-:Y:S02]  /*2530*/  LEA R186, P2, R2, R183.reuse, 0x1 ;  /* 0x000000b702ba7211 */ /* 0x080fe400078408ff */
[----:B------:R-:W-:Y:S02]  /*2540*/  LEA R184, P3, R8, R183, 0x1 ;  /* 0x000000b708b87211 */ /* 0x000fe400078608ff */
[-C--:B------:R-:W-:Y:S01]  /*2550*/  LEA.HI.X.SX32 R183, R0, R27.reuse, 0x1, P4 ;  /* 0x0000001b00b77211 */ /* 0x080fe200020f0eff */
[----:B------:R-:W-:Y:S01]  /*2560*/  IMAD R0, R26, 0x4, R25 ;  /* 0x000000041a007824 */ /* 0x000fe200078e0219 */
[-C--:B------:R-:W-:Y:S02]  /*2570*/  LEA.HI.X.SX32 R189, R14, R27.reuse, 0x1, P1 ;  /* 0x0000001b0ebd7211 */ /* 0x080fe400008f0eff */
[----:B------:R-:W-:Y:S01]  /*2580*/  LEA.HI.X.SX32 R187, R2, R27, 0x1, P2 ;  /* 0x0000001b02bb7211 */ /* 0x000fe200010f0eff */
[----:B------:R-:W-:Y:S01]  /*2590*/  IMAD R2, R26, 0x4, R0 ;  /* 0x000000041a027824 */ /* 0x000fe200078e0200 */
[----:B------:R-:W-:-:S02]  /*25a0*/  LEA R180, P1, R3, R120, 0x1 ;  /* 0x0000007803b47211 */ /* 0x000fc400078208ff */
[----:B------:R-:W-:Y:S02]  /*25b0*/  LEA R176, P2, R7, R120, 0x1 ;  /* 0x0000007807b07211 */ /* 0x000fe400078408ff */
[-C--:B------:R-:W-:Y:S01]  /*25c0*/  LEA.HI.X.SX32 R181, R3, R248.reuse, 0x1, P1 ;  /* 0x000000f803b57211 */ /* 0x080fe200008f0eff */
[----:B------:R-:W-:Y:S01]  /*25d0*/  IMAD R3, R26, 0x4, R2 ;  /* 0x000000041a037824 */ /* 0x000fe200078e0202 */
[----:B------:R-:W-:Y:S02]  /*25e0*/  LEA.HI.X.SX32 R177, R7, R248, 0x1, P2 ;  /* 0x000000f807b17211 */ /* 0x000fe400010f0eff */
[----:B------:R-:W-:Y:S01]  /*25f0*/  LEA.HI.X.SX32 R185, R8, R27, 0x1, P3 ;  /* 0x0000001b08b97211 */ /* 0x000fe200018f0eff */
[C---:B------:R-:W-:Y:S01]  /*2600*/  IMAD R5, R26.reuse, 0x4, R3 ;  /* 0x000000041a057824 */ /* 0x040fe200078e0203 */
[-C--:B------:R-:W-:Y:S02]  /*2610*/  LEA R172, P1, R13, R120.reuse, 0x1 ;  /* 0x000000780dac7211 */ /* 0x080fe400078208ff */
[----:B------:R-:W-:Y:S01]  /*2620*/  LEA R170, P2, R15, R120, 0x1 ;  /* 0x000000780faa7211 */ /* 0x000fe200078408ff */
[----:B------:R-:W-:Y:S01]  /*2630*/  IMAD R6, R26, 0x4, R5 ;  /* 0x000000041a067824 */ /* 0x000fe200078e0205 */
[----:B------:R-:W-:-:S02]  /*2640*/  LEA.HI.X.SX32 R173, R13, R248, 0x1, P1 ;  /* 0x000000f80dad7211 */ /* 0x000fc400008f0eff */
[----:B------:R-:W-:Y:S01]  /*2650*/  LEA R166, P1, R19, R120, 0x1 ;  /* 0x0000007813a67211 */ /* 0x000fe200078208ff */
[C---:B------:R-:W-:Y:S01]  /*2660*/  IMAD R7, R26.reuse, 0x4, R6 ;  /* 0x000000041a077824 */ /* 0x040fe200078e0206 */
[----:B------:R-:W-:Y:S02]  /*2670*/  LEA.HI.X.SX32 R171, R15, R248, 0x1, P2 ;  /* 0x000000f80fab7211 */ /* 0x000fe400010f0eff */
[----:B------:R-:W-:Y:S01]  /*2680*/  LEA R164, P2, R21, R120, 0x1 ;  /* 0x0000007815a47211 */ /* 0x000fe200078408ff */
[----:B------:R-:W-:Y:S01]  /*2690*/  IMAD R8, R26, 0x4, R7 ;  /* 0x000000041a087824 */ /* 0x000fe200078e0207 */
[----:B------:R-:W-:Y:S02]  /*26a0*/  LEA.HI.X.SX32 R167, R19, R248, 0x1, P1 ;  /* 0x000000f813a77211 */ /* 0x000fe400008f0eff */
[-C--:B------:R-:W-:Y:S01]  /*26b0*/  LEA R160, P1, R22, R120.reuse, 0x1 ;  /* 0x0000007816a07211 */ /* 0x080fe200078208ff */
[----:B------:R-:W-:Y:S01]  /*26c0*/  IMAD R9, R26, 0x4, R8 ;  /* 0x000000041a097824 */ /* 0x000fe200078e0208 */
[----:B------:R-:W-:-:S02]  /*26d0*/  LEA R156, P0, R0, R120, 0x1 ;  /* 0x00000078009c7211 */ /* 0x000fc400078008ff */
[----:B------:R-:W-:Y:S01]  /*26e0*/  LEA.HI.X.SX32 R165, R21, R248, 0x1, P2 ;  /* 0x000000f815a57211 */ /* 0x000fe200010f0eff */
[----:B------:R-:W-:Y:S01]  /*26f0*/  IMAD R10, R26, 0x4, R9 ;  /* 0x000000041a0a7824 */ /* 0x000fe200078e0209 */
[C---:B------:R-:W-:Y:S02]  /*2700*/  LEA R158, P2, R25.reuse, R120, 0x1 ;  /* 0x00000078199e7211 */ /* 0x040fe400078408ff */
[----:B------:R-:W-:Y:S01]  /*2710*/  LEA.HI.X.SX32 R161, R22, R248, 0x1, P1 ;  /* 0x000000f816a17211 */ /* 0x000fe200008f0eff */
[----:B------:R-:W-:Y:S01]  /*2720*/  IMAD R11, R26, 0x4, R10 ;  /* 0x000000041a0b7824 */ /* 0x000fe200078e020a */
[----:B------:R-:W-:Y:S02]  /*2730*/  LEA R154, P1, R2, R120, 0x1 ;  /* 0x00000078029a7211 */ /* 0x000fe400078208ff */
[-C--:B------:R-:W-:Y:S01]  /*2740*/  LEA.HI.X.SX32 R157, R0, R248.reuse, 0x1, P0 ;  /* 0x000000f8009d7211 */ /* 0x080fe200000f0eff */
[----:B------:R-:W-:Y:S01]  /*2750*/  IMAD R0, R26, 0x4, R11 ;  /* 0x000000041a007824 */ /* 0x000fe200078e020b */
[----:B------:R-:W-:-:S02]  /*2760*/  LEA.HI.X.SX32 R159, R25, R248, 0x1, P2 ;  /* 0x000000f8199f7211 */ /* 0x000fc400010f0eff */
[----:B------:R-:W-:Y:S02]  /*2770*/  CS2R R24, SRZ ;  /* 0x0000000000187805 */ /* 0x000fe4000001ff00 */
[C---:B------:R-:W-:Y:S02]  /*2780*/  LEA R152, P2, R3.reuse, R120, 0x1 ;  /* 0x0000007803987211 */ /* 0x040fe400078408ff */
[-C--:B------:R-:W-:Y:S01]  /*2790*/  LEA.HI.X.SX32 R155, R2, R248.reuse, 0x1, P1 ;  /* 0x000000f8029b7211 */ /* 0x080fe200008f0eff */
[C---:B------:R-:W-:Y:S01]  /*27a0*/  IMAD R2, R26.reuse, 0x4, R0 ;  /* 0x000000041a027824 */ /* 0x040fe200078e0200 */
[----:B------:R-:W-:Y:S02]  /*27b0*/  LEA.HI.X.SX32 R153, R3, R248, 0x1, P2 ;  /* 0x000000f803997211 */ /* 0x000fe400010f0eff */
[-C--:B------:R-:W-:Y:S01]  /*27c0*/  LEA R150, P0, R5, R120.reuse, 0x1 ;  /* 0x0000007805967211 */ /* 0x080fe200078008ff */
[----:B------:R-:W-:Y:S01]  /*27d0*/  IMAD R3, R26, 0x4, R2 ;  /* 0x000000041a037824 */ /* 0x000fe200078e0202 */
[----:B------:R-:W-:-:S02]  /*27e0*/  LEA R148, P1, R6, R120, 0x1 ;  /* 0x0000007806947211 */ /* 0x000fc400078208ff */
[----:B------:R-:W-:Y:S01]  /*27f0*/  LEA.HI.X.SX32 R151, R5, R248, 0x1, P0 ;  /* 0x000000f805977211 */ /* 0x000fe200000f0eff */
[----:B------:R-:W-:Y:S01]  /*2800*/  IMAD R5, R26, 0x4, R3 ;  /* 0x000000041a057824 */ /* 0x000fe200078e0203 */
[----:B------:R-:W-:Y:S02]  /*2810*/  LEA R146, P2, R7, R120, 0x1 ;  /* 0x0000007807927211 */ /* 0x000fe400078408ff */
[----:B------:R-:W-:Y:S01]  /*2820*/  LEA.HI.X.SX32 R149, R6, R248, 0x1, P1 ;  /* 0x000000f806957211 */ /* 0x000fe200008f0eff */
[C---:B------:R-:W-:Y:S01]  /*2830*/  IMAD R6, R26.reuse, 0x4, R5 ;  /* 0x000000041a067824 */ /* 0x040fe200078e0205 */
[----:B------:R-:W-:Y:S02]  /*2840*/  LEA R142, P1, R9, R120, 0x1 ;  /* 0x00000078098e7211 */ /* 0x000fe400078208ff */
[----:B------:R-:W-:Y:S01]  /*2850*/  LEA.HI.X.SX32 R147, R7, R248, 0x1, P2 ;  /* 0x000000f807937211 */ /* 0x000fe200010f0eff */
[----:B------:R-:W-:Y:S01]  /*2860*/  IMAD R7, R26, 0x4, R6 ;  /* 0x000000041a077824 */ /* 0x000fe200078e0206 */
[----:B------:R-:W-:-:S02]  /*2870*/  LEA R144, P0, R8, R120, 0x1 ;  /* 0x0000007808907211 */ /* 0x000fc400078008ff */
[----:B------:R-:W-:Y:S02]  /*2880*/  LEA R140, P2, R10, R120, 0x1 ;  /* 0x000000780a8c7211 */ /* 0x000fe400078408ff */
[----:B------:R-:W-:Y:S02]  /*2890*/  LEA.HI.X.SX32 R143, R9, R248, 0x1, P1 ;  /* 0x000000f8098f7211 */ /* 0x000fe400008f0eff */
[----:B------:R-:W-:Y:S02]  /*28a0*/  LEA R136, P1, R0, R120, 0x1 ;  /* 0x0000007800887211 */ /* 0x000fe400078208ff */
[-C--:B------:R-:W-:Y:S02]  /*28b0*/  LEA.HI.X.SX32 R145, R8, R248.reuse, 0x1, P0 ;  /* 0x000000f808917211 */ /* 0x080fe400000f0eff */
[----:B------:R-:W-:Y:S02]  /*28c0*/  LEA.HI.X.SX32 R141, R10, R248, 0x1, P2 ;  /* 0x000000f80a8d7211 */ /* 0x000fe400010f0eff */
[----:B------:R-:W-:-:S02]  /*28d0*/  LEA R138, P0, R11, R120, 0x1 ;  /* 0x000000780b8a7211 */ /* 0x000fc400078008ff */
[----:B------:R-:W-:Y:S02]  /*28e0*/  LEA R134, P2, R2, R120, 0x1 ;  /* 0x0000007802867211 */ /* 0x000fe400078408ff */
[-C--:B------:R-:W-:Y:S01]  /*28f0*/  LEA.HI.X.SX32 R137, R0, R248.reuse, 0x1, P1 ;  /* 0x000000f800897211 */ /* 0x080fe200008f0eff */
[----:B------:R-:W-:Y:S01]  /*2900*/  IMAD R0, R26, 0x4, R7 ;  /* 0x000000041a007824 */ /* 0x000fe200078e0207 */
[-C--:B------:R-:W-:Y:S02]  /*2910*/  LEA.HI.X.SX32 R139, R11, R248.reuse, 0x1, P0 ;  /* 0x000000f80b8b7211 */ /* 0x080fe400000f0eff */
[----:B------:R-:W-:Y:S01]  /*2920*/  LEA.HI.X.SX32 R135, R2, R248, 0x1, P2 ;  /* 0x000000f802877211 */ /* 0x000fe200010f0eff */
[----:B------:R-:W-:Y:S01]  /*2930*/  IMAD R2, R26, 0x4, R0 ;  /* 0x000000041a027824 */ /* 0x000fe200078e0200 */
[-C--:B------:R-:W-:Y:S02]  /*2940*/  LEA R132, P0, R3, R120.reuse, 0x1 ;  /* 0x0000007803847211 */ /* 0x080fe400078008ff */
[----:B------:R-:W-:-:S02]  /*2950*/  LEA R130, P1, R5, R120, 0x1 ;  /* 0x0000007805827211 */ /* 0x000fc400078208ff */
[----:B------:R-:W-:Y:S02]  /*2960*/  LEA R128, P2, R6, R120, 0x1 ;  /* 0x0000007806807211 */ /* 0x000fe400078408ff */
[-C--:B------:R-:W-:Y:S01]  /*2970*/  LEA.HI.X.SX32 R133, R3, R248.reuse, 0x1, P0 ;  /* 0x000000f803857211 */ /* 0x080fe200000f0eff */
[----:B------:R-:W-:Y:S01]  /*2980*/  IMAD R3, R26, 0x4, R2 ;  /* 0x000000041a037824 */ /* 0x000fe200078e0202 */
[-C--:B------:R-:W-:Y:S01]  /*2990*/  LEA.HI.X.SX32 R131, R5, R248.reuse, 0x1, P1 ;  /* 0x000000f805837211 */ /* 0x080fe200008f0eff */
[----:B------:R-:W-:Y:S01]  /*29a0*/  IMAD.MOV.U32 R5, RZ, RZ, 0x3f800000 ;  /* 0x3f800000ff057424 */ /* 0x000fe200078e00ff */
[----:B------:R-:W-:Y:S01]  /*29b0*/  LEA.HI.X.SX32 R129, R6, R248, 0x1, P2 ;  /* 0x000000f806817211 */ /* 0x000fe200010f0eff */
[----:B------:R-:W-:Y:S01]  /*29c0*/  IMAD.MOV.U32 R6, RZ, RZ, 0x3f800000 ;  /* 0x3f800000ff067424 */ /* 0x000fe200078e00ff */
[----:B------:R-:W-:Y:S02]  /*29d0*/  LEA R126, P0, R7, R120, 0x1 ;  /* 0x00000078077e7211 */ /* 0x000fe400078008ff */
[----:B------:R-:W-:-:S02]  /*29e0*/  CS2R R26, SRZ ;  /* 0x00000000001a7805 */ /* 0x000fc4000001ff00 */
[-C--:B------:R-:W-:Y:S02]  /*29f0*/  LEA R124, P1, R0, R120.reuse, 0x1 ;  /* 0x00000078007c7211 */ /* 0x080fe400078208ff */
[-C--:B0-----:R-:W-:Y:S02]  /*2a00*/  LEA R122, P2, R2, R120.reuse, 0x1 ;  /* 0x00000078027a7211 */ /* 0x081fe400078408ff */
[----:B------:R-:W-:Y:S02]  /*2a10*/  LEA R120, P3, R3, R120, 0x1 ;  /* 0x0000007803787211 */ /* 0x000fe400078608ff */
[-C--:B------:R-:W-:Y:S01]  /*2a20*/  LEA.HI.X.SX32 R127, R7, R248.reuse, 0x1, P0 ;  /* 0x000000f8077f7211 */ /* 0x080fe200000f0eff */
[----:B------:R-:W-:Y:S01]  /*2a30*/  IMAD.MOV.U32 R7, RZ, RZ, -0x800000 ;  /* 0xff800000ff077424 */ /* 0x000fe200078e00ff */
[-C--:B------:R-:W-:Y:S01]  /*2a40*/  LEA.HI.X.SX32 R125, R0, R248.reuse, 0x1, P1 ;  /* 0x000000f8007d7211 */ /* 0x080fe200008f0eff */
[----:B------:R-:W-:Y:S01]  /*2a50*/  IMAD.MOV.U32 R0, RZ, RZ, RZ ;  /* 0x000000ffff007224 */ /* 0x000fe200078e00ff */
[-C--:B------:R-:W-:Y:S01]  /*2a60*/  LEA.HI.X.SX32 R123, R2, R248.reuse, 0x1, P2 ;  /* 0x000000f8027b7211 */ /* 0x080fe200010f0eff */
[----:B------:R-:W-:Y:S01]  /*2a70*/  IMAD.MOV.U32 R2, RZ, RZ, -0x800000 ;  /* 0xff800000ff027424 */ /* 0x000fe200078e00ff */
[----:B------:R-:W-:Y:S01]  /*2a80*/  LEA.HI.X.SX32 R121, R3, R248, 0x1, P3 ;  /* 0x000000f803797211 */ /* 0x000fe200018f0eff */
[----:B------:R-:W-:-:S07]  /*2a90*/  IMAD.MOV.U32 R3, RZ, RZ, RZ ;  /* 0x000000ffff037224 */ /* 0x000fce00078e00ff */
.L_x_1:
[----:B------:R-:W2:Y:S04]  /*2aa0*/  LDL.64 R8, [R1+0x58] ;  /* 0x0000580001087983 */ /* 0x000ea80000100a00 */
[----:B------:R-:W3:Y:S04]  /*2ab0*/  LDL.64 R18, [R1+0x28] ;  /* 0x0000280001127983 */ /* 0x000ee80000100a00 */
[----:B------:R-:W4:Y:S04]  /*2ac0*/  LDL.64 R10, [R1+0x48] ;  /* 0x00004800010a7983 */ /* 0x000f280000100a00 */
[----:B------:R-:W5:Y:S04]  /*2ad0*/  LDL.64 R12, [R1+0x40] ;  /* 0x00004000010c7983 */ /* 0x000f680000100a00 */
[----:B------:R-:W5:Y:S04]  /*2ae0*/  LDL.64 R14, [R1+0x38] ;  /* 0x00003800010e7983 */ /* 0x000f680000100a00 */
[----:B------:R-:W5:Y:S04]  /*2af0*/  LDL.64 R16, [R1+0x30] ;  /* 0x0000300001107983 */ /* 0x000f680000100a00 */
[----:B------:R-:W5:Y:S04]  /*2b00*/  LDL.64 R224, [R1+0x20] ;  /* 0x0000200001e07983 */ /* 0x000f680000100a00 */
[----:B------:R-:W5:Y:S04]  /*2b10*/  LDL.64 R228, [R1+0x50] ;  /* 0x0000500001e47983 */ /* 0x000f680000100a00 */
[----:B------:R-:W5:Y:S04]  /*2b20*/  LDL.64 R212, [R1+0x8] ;  /* 0x0000080001d47983 */ /* 0x000f680000100a00 */
[----:B------:R-:W5:Y:S04]  /*2b30*/  LDL.64 R216, [R1+0x10] ;  /* 0x0000100001d87983 */ /* 0x000f680000100a00 */
[----:B------:R-:W5:Y:S04]  /*2b40*/  LDL.64 R20, [R1] ;  /* 0x0000000001147983 */ /* 0x000f680000100a00 */
[----:B------:R-:W5:Y:S01]  /*2b50*/  LDL.64 R220, [R1+0x18] ;  /* 0x0000180001dc7983 */ /* 0x000f620000100a00 */
[----:B------:R-:W-:-:S04]  /*2b60*/  IMAD.WIDE R112, R3, 0x2, R250 ;  /* 0x0000000203707825 */ /* 0x000fc800078e02fa */
[C---:B------:R-:W-:Y:S01]  /*2b70*/  IMAD.WIDE R90, R3.reuse, 0x2, R246 ;  /* 0x00000002035a7825 */ /* 0x040fe200078e02f6 */
[----:B------:R-:W5:Y:S03]  /*2b80*/  LDG.E.U16 R104, desc[UR22][R112.64] ;  /* 0x0000001670687981 */ /* 0x000f66000c1e1500 */
[C---:B------:R-:W-:Y:S01]  /*2b90*/  IMAD.WIDE R88, R3.reuse, 0x2, R218 ;  /* 0x0000000203587825 */ /* 0x040fe200078e02da */
[----:B------:R0:W5:Y:S04]  /*2ba0*/  LDG.E.U16 R105, desc[UR22][R90.64] ;  /* 0x000000165a697981 */ /* 0x000168000c1e1500 */
[----:B------:R1:W5:Y:S01]  /*2bb0*/  LDG.E.U16 R106, desc[UR22][R88.64] ;  /* 0x00000016586a7981 */ /* 0x000362000c1e1500 */
[----:B0-----:R-:W-:-:S04]  /*2bc0*/  IMAD.WIDE R90, R3, 0x2, R192 ;  /* 0x00000002035a7825 */ /* 0x001fc800078e02c0 */
[C---:B-1----:R-:W-:Y:S02]  /*2bd0*/  IMAD.WIDE R88, R3.reuse, 0x2, R200 ;  /* 0x0000000203587825 */ /* 0x042fe400078e02c8 */
[----:B------:R-:W5:Y:S04]  /*2be0*/  LDG.E.U16 R90, desc[UR22][R90.64] ;  /* 0x000000165a5a7981 */ /* 0x000f68000c1e1500 */
[----:B------:R-:W5:Y:S01]  /*2bf0*/  LDG.E.U16 R88, desc[UR22][R88.64] ;  /* 0x0000001658587981 */ /* 0x000f62000c1e1500 */
[----:B--2---:R-:W-:-:S04]  /*2c00*/  IMAD.WIDE R8, R3, 0x2, R8 ;  /* 0x0000000203087825 */ /* 0x004fc800078e0208 */
[C---:B---3--:R-:W-:Y:S01]  /*2c10*/  IMAD.WIDE R18, R3.reuse, 0x2, R18 ;  /* 0x0000000203127825 */ /* 0x048fe200078e0212 */
[----:B------:R0:W2:Y:S03]  /*2c20*/  LDG.E.U16 R100, desc[UR22][R8.64] ;  /* 0x0000001608647981 */ /* 0x0000a6000c1e1500 */
[C---:B----4-:R-:W-:Y:S01]  /*2c30*/  IMAD.WIDE R10, R3.reuse, 0x2, R10 ;  /* 0x00000002030a7825 */ /* 0x050fe200078e020a */
[----:B------:R1:W3:Y:S03]  /*2c40*/  LDG.E.U16 R96, desc[UR22][R18.64] ;  /* 0x0000001612607981 */ /* 0x0002e6000c1e1500 */
[C---:B-----5:R-:W-:Y:S01]  /*2c50*/  IMAD.WIDE R12, R3.reuse, 0x2, R12 ;  /* 0x00000002030c7825 */ /* 0x060fe200078e020c */
[----:B------:R-:W4:Y:S03]  /*2c60*/  LDG.E.U16 R99, desc[UR22][R10.64] ;  /* 0x000000160a637981 */ /* 0x000f26000c1e1500 */
[C---:B------:R-:W-:Y:S01]  /*2c70*/  IMAD.WIDE R14, R3.reuse, 0x2, R14 ;  /* 0x00000002030e7825 */ /* 0x040fe200078e020e */
[----:B------:R-:W5:Y:S03]  /*2c80*/  LDG.E.U16 R98, desc[UR22][R12.64] ;  /* 0x000000160c627981 */ /* 0x000f66000c1e1500 */
[C---:B------:R-:W-:Y:S01]  /*2c90*/  IMAD.WIDE R16, R3.reuse, 0x2, R16 ;  /* 0x0000000203107825 */ /* 0x040fe200078e0210 */
[----:B------:R-:W3:Y:S03]  /*2ca0*/  LDG.E.U16 R22, desc[UR22][R14.64] ;  /* 0x000000160e167981 */ /* 0x000ee6000c1e1500 */
[C---:B0-----:R-:W-:Y:S01]  /*2cb0*/  IMAD.WIDE R8, R3.reuse, 0x2, R224 ;  /* 0x0000000203087825 */ /* 0x041fe200078e02e0 */
[----:B------:R-:W4:Y:S03]  /*2cc0*/  LDG.E.U16 R101, desc[UR22][R16.64] ;  /* 0x0000001610657981 */ /* 0x000f26000c1e1500 */
[C---:B------:R-:W-:Y:S01]  /*2cd0*/  IMAD.WIDE R94, R3.reuse, 0x2, R228 ;  /* 0x00000002035e7825 */ /* 0x040fe200078e02e4 */
[----:B------:R0:W5:Y:S03]  /*2ce0*/  LDG.E.U16 R97, desc[UR22][R8.64] ;  /* 0x0000001608617981 */ /* 0x000166000c1e1500 */
[----:B------:R-:W-:-:S02]  /*2cf0*/  IMAD.WIDE R110, R3, 0x2, R212 ;  /* 0x00000002036e7825 */ /* 0x000fc400078e02d4 */
[----:B------:R-:W4:Y:S02]  /*2d00*/  LDG.E.U16 R94, desc[UR22][R94.64] ;  /* 0x000000165e5e7981 */ /* 0x000f24000c1e1500 */
[C---:B------:R-:W-:Y:S02]  /*2d10*/  IMAD.WIDE R108, R3.reuse, 0x2, R216 ;  /* 0x00000002036c7825 */ /* 0x040fe400078e02d8 */
[----:B------:R-:W5:Y:S02]  /*2d20*/  LDG.E.U16 R103, desc[UR22][R110.64] ;  /* 0x000000166e677981 */ /* 0x000f64000c1e1500 */
[C---:B------:R-:W-:Y:S02]  /*2d30*/  IMAD.WIDE R212, R3.reuse, 0x2, R20 ;  /* 0x0000000203d47825 */ /* 0x040fe400078e0214 */
[----:B------:R-:W5:Y:S02]  /*2d40*/  LDG.E.U16 R102, desc[UR22][R108.64] ;  /* 0x000000166c667981 */ /* 0x000f64000c1e1500 */
[----:B------:R-:W-:-:S02]  /*2d50*/  IMAD.WIDE R92, R3, 0x2, R220 ;  /* 0x00000002035c7825 */ /* 0x000fc400078e02dc */
[----:B------:R-:W5:Y:S02]  /*2d60*/  LDG.E.U16 R212, desc[UR22][R212.64] ;  /* 0x00000016d4d47981 */ /* 0x000f64000c1e1500 */
[C---:B------:R-:W-:Y:S02]  /*2d70*/  IMAD.WIDE R20, R3.reuse, 0x2, R214 ;  /* 0x0000000203147825 */ /* 0x040fe400078e02d6 */
[----:B------:R-:W4:Y:S02]  /*2d80*/  LDG.E.U16 R95, desc[UR22][R92.64] ;  /* 0x000000165c5f7981 */ /* 0x000f24000c1e1500 */
[C---:B-1----:R-:W-:Y:S02]  /*2d90*/  IMAD.WIDE R18, R3.reuse, 0x2, R204 ;  /* 0x0000000203127825 */ /* 0x042fe400078e02cc */
[----:B------:R-:W5:Y:S02]  /*2da0*/  LDG.E.U16 R107, desc[UR22][R20.64] ;  /* 0x00000016146b7981 */ /* 0x000f64000c1e1500 */
[----:B0-----:R-:W-:-:S02]  /*2db0*/  IMAD.WIDE R8, R3, 0x2, R202 ;  /* 0x0000000203087825 */ /* 0x001fc400078e02ca */
[----:B------:R0:W5:Y:S02]  /*2dc0*/  LDG.E.U16 R108, desc[UR22][R18.64] ;  /* 0x00000016126c7981 */ /* 0x000164000c1e1500 */
[C---:B------:R-:W-:Y:S02]  /*2dd0*/  IMAD.WIDE R10, R3.reuse, 0x2, R196 ;  /* 0x00000002030a7825 */ /* 0x040fe400078e02c4 */
[----:B------:R1:W5:Y:S02]  /*2de0*/  LDG.E.U16 R109, desc[UR22][R8.64] ;  /* 0x00000016086d7981 */ /* 0x000364000c1e1500 */
[C---:B------:R-:W-:Y:S02]  /*2df0*/  IMAD.WIDE R12, R3.reuse, 0x2, R194 ;  /* 0x00000002030c7825 */ /* 0x040fe400078e02c2 */
[----:B------:R1:W5:Y:S02]  /*2e00*/  LDG.E.U16 R110, desc[UR22][R10.64] ;  /* 0x000000160a6e7981 */ /* 0x000364000c1e1500 */
[----:B------:R-:W-:-:S02]  /*2e10*/  IMAD.WIDE R14, R3, 0x2, R188 ;  /* 0x00000002030e7825 */ /* 0x000fc400078e02bc */
[----:B------:R1:W5:Y:S02]  /*2e20*/  LDG.E.U16 R111, desc[UR22][R12.64] ;  /* 0x000000160c6f7981 */ /* 0x000364000c1e1500 */
[C---:B------:R-:W-:Y:S02]  /*2e30*/  IMAD.WIDE R16, R3.reuse, 0x2, R186 ;  /* 0x0000000203107825 */ /* 0x040fe400078e02ba */
[----:B------:R1:W5:Y:S02]  /*2e40*/  LDG.E.U16 R112, desc[UR22][R14.64] ;  /* 0x000000160e707981 */ /* 0x000364000c1e1500 */
[C---:B0-----:R-:W-:Y:S02]  /*2e50*/  IMAD.WIDE R18, R3.reuse, 0x2, R226 ;  /* 0x0000000203127825 */ /* 0x041fe400078e02e2 */
[----:B------:R0:W5:Y:S02]  /*2e60*/  LDG.E.U16 R113, desc[UR22][R16.64] ;  /* 0x0000001610717981 */ /* 0x000164000c1e1500 */
[----:B------:R-:W-:-:S02]  /*2e70*/  IMAD.WIDE R20, R3, 0x2, R208 ;  /* 0x0000000203147825 */ /* 0x000fc400078e02d0 */
[----:B------:R-:W5:Y:S02]  /*2e80*/  LDG.E.U16 R18, desc[UR22][R18.64] ;  /* 0x0000001612127981 */ /* 0x000f64000c1e1500 */
[C---:B------:R-:W-:Y:S02]  /*2e90*/  IMAD.WIDE R92, R3.reuse, 0x2, R184 ;  /* 0x00000002035c7825 */ /* 0x040fe400078e02b8 */
[----:B------:R0:W5:Y:S02]  /*2ea0*/  LDG.E.U16 R20, desc[UR22][R20.64] ;  /* 0x0000001614147981 */ /* 0x000164000c1e1500 */
[C---:B-1----:R-:W-:Y:S02]  /*2eb0*/  IMAD.WIDE R8, R3.reuse, 0x2, R222 ;  /* 0x0000000203087825 */ /* 0x042fe400078e02de */
[----:B------:R-:W5:Y:S02]  /*2ec0*/  LDG.E.U16 R92, desc[UR22][R92.64] ;  /* 0x000000165c5c7981 */ /* 0x000f64000c1e1500 */
[----:B------:R-:W-:-:S02]  /*2ed0*/  IMAD.WIDE R10, R3, 0x2, R206 ;  /* 0x00000002030a7825 */ /* 0x000fc400078e02ce */
[----:B------:R1:W5:Y:S02]  /*2ee0*/  LDG.E.U16 R8, desc[UR22][R8.64] ;  /* 0x0000001608087981 */ /* 0x000364000c1e1500 */
[C---:B------:R-:W-:Y:S02]  /*2ef0*/  IMAD.WIDE R12, R3.reuse, 0x2, R198 ;  /* 0x00000002030c7825 */ /* 0x040fe400078e02c6 */
[----:B------:R-:W5:Y:S02]  /*2f00*/  LDG.E.U16 R10, desc[UR22][R10.64] ;  /* 0x000000160a0a7981 */ /* 0x000f64000c1e1500 */
[C---:B------:R-:W-:Y:S02]  /*2f10*/  IMAD.WIDE R14, R3.reuse, 0x2, R190 ;  /* 0x00000002030e7825 */ /* 0x040fe400078e02be */
[----:B------:R-:W5:Y:S02]  /*2f20*/  LDG.E.U16 R12, desc[UR22][R12.64] ;  /* 0x000000160c0c7981 */ /* 0x000f64000c1e1500 */
[----:B0-----:R-:W-:-:S02]  /*2f30*/  IMAD.WIDE R16, R3, 0x2, R182 ;  /* 0x0000000203107825 */ /* 0x001fc400078e02b6 */
[----:B------:R-:W5:Y:S04]  /*2f40*/  LDG.E.U16 R14, desc[UR22][R14.64] ;  /* 0x000000160e0e7981 */ /* 0x000f68000c1e1500 */
[----:B------:R-:W5:Y:S01]  /*2f50*/  LDG.E.U16 R16, desc[UR22][R16.64] ;  /* 0x0000001610107981 */ /* 0x000f62000c1e1500 */
[----:B------:R-:W-:Y:S02]  /*2f60*/  LOP3.LUT R21, R252, 0x3f, RZ, 0xc0, !PT ;  /* 0x0000003ffc157812 */ /* 0x000fe400078ec0ff */
[----:B------:R-:W-:-:S03]  /*2f70*/  SHF.R.S32.HI R19, RZ, 0x7, R252 ;  /* 0x00000007ff137819 */ /* 0x000fc600000114fc */
[----:B------:R-:W-:Y:S01]  /*2f80*/  IMAD.SHL.U32 R114, R21, 0x2, RZ ;  /* 0x0000000215727824 */ /* 0x000fe200078e00ff */
[----:B------:R-:W-:-:S04]  /*2f90*/  SGXT R19, R19, 0x1 ;  /* 0x000000011313781a */ /* 0x000fc80000000200 */
[----:B------:R-:W-:Y:S02]  /*2fa0*/  LOP3.LUT R114, R114, 0x90, R19, 0x78, !PT ;  /* 0x0000009072727812 */ /* 0x000fe400078e7813 */
[----:B------:R-:W-:-:S05]  /*2fb0*/  LOP3.LUT R19, R252, 0x40, RZ, 0xc0, !PT ;  /* 0x00000040fc137812 */ /* 0x000fca00078ec0ff */
[----:B------:R-:W-:Y:S01]  /*2fc0*/  IMAD R19, R19, 0x80, R114 ;  /* 0x0000008013137824 */ /* 0x000fe200078e0272 */
[----:B------:R-:W-:Y:S04]  /*2fd0*/  BAR.SYNC.DEFER_BLOCKING 0x0 ;  /* 0x0000000000007b1d */ /* 0x000fe80000010000 */
[C---:B------:R-:W-:Y:S02]  /*2fe0*/  LOP3.LUT R114, R19.reuse, 0x20, RZ, 0x3c, !PT ;  /* 0x0000002013727812 */ /* 0x040fe400078e3cff */
[----:B-1----:R-:W-:Y:S01]  /*2ff0*/  LOP3.LUT R9, R19, 0x40, RZ, 0x3c, !PT ;  /* 0x0000004013097812 */ /* 0x002fe200078e3cff */
[----:B------:R-:W-:Y:S04]  /*3000*/  STS.U16 [R19+UR20+0x8c00], R104 ;  /* 0x008c006813007988 */ /* 0x000fe80008000414 */
[----:B------:R-:W-:Y:S01]  /*3010*/  STS.U16 [R19+UR20+0x9000], R106 ;  /* 0x0090006a13007988 */ /* 0x000fe20008000414 */
[----:B------:R-:W-:-:S04]  /*3020*/  USHF.L.U32 UR6, UR44, 0x8, URZ ;  /* 0x000000082c067899 */ /* 0x000fc8000800063f */
[----:B------:R-:W-:-:S04]  /*3030*/  ULOP3.LUT UR6, UR6, 0x400, URZ, 0xc0, !UPT ;  /* 0x0000040006067892 */ /* 0x000fc8000f8ec03f */
[----:B------:R-:W-:-:S04]  /*3040*/  ULEA.HI UR6, UR20, UR6, URZ, 0x1c ;  /* 0x0000000614067291 */ /* 0x000fc8000f8fe03f */
[----:B------:R-:W-:Y:S01]  /*3050*/  ULOP3.LUT UR16, UR6, 0x3fff, URZ, 0xc0, !UPT ;  /* 0x00003fff06107892 */ /* 0x000fe2000f8ec03f */
[----:B------:R-:W-:-:S03]  /*3060*/  UMOV UR17, 0x40000040 ;  /* 0x4000004000117882 */ /* 0x000fc60000000000 */
[----:B------:R-:W-:Y:S01]  /*3070*/  UIADD3 UR8, UP0, UR16, 0x80, URZ ;  /* 0x0000008010087890 */ /* 0x000fe2000ff1e03f */
[----:B------:R-:W-:Y:S01]  /*3080*/  UMOV UR6, URZ ;  /* 0x0000003f00067c82 */ /* 0x000fe20008000000 */
[----:B--2---:R-:W-:Y:S04]  /*3090*/  STS.U16 [R19+UR20+0x8000], R100 ;  /* 0x0080006413007988 */ /* 0x004fe80008000414 */
[----:B---3--:R-:W-:Y:S04]  /*30a0*/  STS.U16 [R19+UR20+0x8400], R22 ;  /* 0x0084001613007988 */ /* 0x008fe80008000414 */
[----:B----4-:R-:W-:Y:S04]  /*30b0*/  STS.U16 [R19+UR20+0x8800], R95 ;  /* 0x0088005f13007988 */ /* 0x010fe80008000414 */
[----:B-----5:R-:W-:Y:S04]  /*30c0*/  STS.U16 [R19+UR20+0x9400], R108 ;  /* 0x0094006c13007988 */ /* 0x020fe80008000414 */
        /* <DEDUP_REMOVED lines=22> */
[----:B------:R1:W-:Y:S04]  /*3230*/  STS.U16 [R19+UR20+0x8f00], R8 ;  /* 0x008f000813007988 */ /* 0x0003e80008000414 */
[----:B------:R-:W-:Y:S04]  /*3240*/  STS.U16 [R19+UR20+0x9300], R10 ;  /* 0x0093000a13007988 */ /* 0x000fe80008000414 */
[----:B------:R-:W-:Y:S04]  /*3250*/  STS.U16 [R19+UR20+0x9700], R12 ;  /* 0x0097000c13007988 */ /* 0x000fe80008000414 */
[----:B------:R-:W-:Y:S04]  /*3260*/  STS.U16 [R19+UR20+0x9b00], R14 ;  /* 0x009b000e13007988 */ /* 0x000fe80008000414 */
[----:B------:R2:W-:Y:S01]  /*3270*/  STS.U16 [R19+UR20+0x9f00], R16 ;  /* 0x009f001013007988 */ /* 0x0005e20008000414 */
[----:B------:R3:W-:Y:S06]  /*3280*/  MEMBAR.ALL.CTA ;  /* 0x0000000000007992 */ /* 0x0007ec0000008000 */
[----:B---3--:R-:W3:Y:S02]  /*3290*/  FENCE.VIEW.ASYNC.S ;  /* 0x00000000000073c6 */ /* 0x008ee40000000000 */
[----:B---3--:R-:W-:Y:S06]  /*32a0*/  BAR.SYNC.DEFER_BLOCKING 0x0 ;  /* 0x0000000000007b1d */ /* 0x008fec0000010000 */
[----:B0-----:R-:W-:-:S06]  /*32b0*/  WARPGROUP.ARRIVE ;  /* 0x00000000000079c5 */ /* 0x001fcc0000000000 */
[----:B------:R-:W-:Y:S01]  /*32c0*/  HGMMA.64x64x16.F32.BF16 R88, gdesc[UR16].tnspA, RZ, !UPT ;  /* 0x20e00000105879f0 */ /* 0x000fe2000c7018ff */
[----:B------:R-:W-:-:S04]  /*32d0*/  UIADD3.X UR9, UR6, 0x40000040, URZ, UP0, !UPT ;  /* 0x4000004006097890 */ /* 0x000fc800087fe43f */
[----:B------:R-:W-:-:S05]  /*32e0*/  UIADD3.64 UR24, UR8, 0x80, URZ ;  /* 0x0000008008187897 */ /* 0x000fca000fffe03f */
[----:B------:R-:W-:Y:S01]  /*32f0*/  HGMMA.64x64x16.F32.BF16 R88, gdesc[UR8].tnspA, R88 ;  /* 0x20e00000085879f0 */ /* 0x000fe20008701858 */
[----:B------:R-:W-:-:S03]  /*3300*/  UIADD3.64 UR28, UR8, 0x100, URZ ;  /* 0x00000100081c7897 */ /* 0x000fc6000fffe03f */
[----:B------:R-:W-:Y:S01]  /*3310*/  HGMMA.64x64x16.F32.BF16 R88, gdesc[UR24].tnspA, R88 ;  /* 0x20e00000185879f0 */ /* 0x000fe20008701858 */
        /* <DEDUP_REMOVED lines=8> */
[----:B-1----:R-:W-:-:S05]  /*33a0*/  IMAD.SHL.U32 R8, R252, 0x2, RZ ;  /* 0x00000002fc087824 */ /* 0x002fca00078e00ff */
[----:B------:R-:W-:-:S04]  /*33b0*/  LOP3.LUT R8, R8, 0x6, RZ, 0xc0, !PT ;  /* 0x0000000608087812 */ /* 0x000fc800078ec0ff */
[----:B------:R-:W-:Y:S01]  /*33c0*/  IADD3 R248, P0, R8, UR4, RZ ;  /* 0x0000000408f87c10 */ /* 0x000fe2000ff1e0ff */
[----:B------:R-:W-:Y:S03]  /*33d0*/  HGMMA.64x64x16.F32.BF16 R88, gdesc[UR12].tnspA, R88, gsb0 ;  /* 0x20e000000c5879f0 */ /* 0x000fe60008001858 */
[C---:B------:R-:W-:Y:S01]  /*33e0*/  IADD3 R11, P5, R248.reuse, 0x8, RZ ;  /* 0x00000008f80b7810 */ /* 0x040fe20007fbe0ff */
[----:B------:R-:W-:Y:S01]  /*33f0*/  IMAD.X R8, RZ, RZ, UR5, P0 ;  /* 0x00000005ff087e24 */ /* 0x000fe200080e06ff */
[C---:B------:R-:W-:Y:S02]  /*3400*/  IADD3 R9, P1, R248.reuse, 0x9, RZ ;  /* 0x00000009f8097810 */ /* 0x040fe40007f3e0ff */
[----:B------:R-:W-:Y:S02]  /*3410*/  ISETP.GT.U32.AND P6, PT, R11, R4, PT ;  /* 0x000000040b00720c */ /* 0x000fe40003fc4070 */
[----:B------:R-:W-:-:S02]  /*3420*/  IADD3 R11, P2, R248, 0x10, RZ ;  /* 0x00000010f80b7810 */ /* 0x000fc40007f5e0ff */
[----:B------:R-:W-:Y:S02]  /*3430*/  LOP3.LUT R212, R4, 0x8, RZ, 0xfc, !PT ;  /* 0x0000000804d47812 */ /* 0x000fe400078efcff */
[CC--:B------:R-:W-:Y:S01]  /*3440*/  ISETP.GE.U32.AND P0, PT, R248.reuse, R4.reuse, PT ;  /* 0x00000004f800720c */ /* 0x0c0fe20003f06070 */
[--C-:B--2---:R-:W-:Y:S01]  /*3450*/  IMAD.X R19, RZ, RZ, R8.reuse, P2 ;  /* 0x000000ffff137224 */ /* 0x104fe200010e0608 */
[C---:B------:R-:W-:Y:S02]  /*3460*/  ISETP.GT.U32.AND P3, PT, R9.reuse, R4, PT ;  /* 0x000000040900720c */ /* 0x040fe40003f64070 */
[----:B------:R-:W-:Y:S01]  /*3470*/  ISETP.GT.U32.AND P4, PT, R9, R212, PT ;  /* 0x000000d40900720c */ /* 0x000fe20003f84070 */
[--C-:B------:R-:W-:Y:S01]  /*3480*/  IMAD.X R12, RZ, RZ, R8.reuse, P5 ;  /* 0x000000ffff0c7224 */ /* 0x100fe200028e0608 */
[----:B------:R-:W-:Y:S01]  /*3490*/  IADD3 R18, P2, R248, 0x19, RZ ;  /* 0x00000019f8127810 */ /* 0x000fe20007f5e0ff */
[----:B------:R-:W-:Y:S01]  /*34a0*/  IMAD.X R14, RZ, RZ, R8, P1 ;  /* 0x000000ffff0e7224 */ /* 0x000fe200008e0608 */
[----:B------:R-:W-:-:S02]  /*34b0*/  ISETP.GE.U32.AND.EX P0, PT, R8, RZ, PT, P0 ;  /* 0x000000ff0800720c */ /* 0x000fc40003f06100 */
[C---:B------:R-:W-:Y:S02]  /*34c0*/  IADD3 R13, P5, R248.reuse, 0x11, RZ ;  /* 0x00000011f80d7810 */ /* 0x040fe40007fbe0ff */
[C---:B------:R-:W-:Y:S01]  /*34d0*/  IADD3 R15, P1, R248.reuse, 0x18, RZ ;  /* 0x00000018f80f7810 */ /* 0x040fe20007f3e0ff */
[--C-:B------:R-:W-:Y:S01]  /*34e0*/  IMAD.X R231, RZ, RZ, R8.reuse, P2 ;  /* 0x000000ffffe77224 */ /* 0x100fe200010e0608 */
[----:B------:R-:W-:Y:S01]  /*34f0*/  ISETP.GT.U32.AND P2, PT, R248, R212, PT ;  /* 0x000000d4f800720c */ /* 0x000fe20003f44070 */
[--C-:B------:R-:W-:Y:S01]  /*3500*/  IMAD.X R233, RZ, RZ, R8.reuse, P5 ;  /* 0x000000ffffe97224 */ /* 0x100fe200028e0608 */
[----:B------:R-:W-:Y:S01]  /*3510*/  ISETP.GT.U32.AND.EX P6, PT, R12, RZ, PT, P6 ;  /* 0x000000ff0c00720c */ /* 0x000fe20003fc4160 */
[----:B------:R-:W-:Y:S01]  /*3520*/  IMAD.X R229, RZ, RZ, R8, P1 ;  /* 0x000000ffffe57224 */ /* 0x000fe200008e0608 */
[C---:B------:R-:W-:Y:S02]  /*3530*/  ISETP.GT.U32.AND P5, PT, R11.reuse, R4, PT ;  /* 0x000000040b00720c */ /* 0x040fe40003fa4070 */
[----:B------:R-:W-:-:S02]  /*3540*/  ISETP.GT.U32.AND P1, PT, R11, R212, PT ;  /* 0x000000d40b00720c */ /* 0x000fc40003f24070 */
[----:B------:R-:W-:Y:S02]  /*3550*/  ISETP.GT.U32.AND.EX P2, PT, R8, RZ, PT, P2 ;  /* 0x000000ff0800720c */ /* 0x000fe40003f44120 */
[C---:B------:R-:W-:Y:S02]  /*3560*/  ISETP.GT.U32.AND.EX P3, PT, R14.reuse, RZ, PT, P3 ;  /* 0x000000ff0e00720c */ /* 0x040fe40003f64130 */
[----:B------:R-:W-:Y:S02]  /*3570*/  ISETP.GT.U32.AND.EX P4, PT, R14, RZ, PT, P4 ;  /* 0x000000ff0e00720c */ /* 0x000fe40003f84140 */
[----:B------:R-:W-:Y:S02]  /*3580*/  ISETP.GT.U32.AND.EX P5, PT, R19, RZ, PT, P5 ;  /* 0x000000ff1300720c */ /* 0x000fe40003fa4150 */
[C---:B------:R-:W-:Y:S02]  /*3590*/  LOP3.LUT R243, R248.reuse, 0x29, RZ, 0xfc, !PT ;  /* 0x00000029f8f37812 */ /* 0x040fe400078efcff */
[----:B------:R-:W-:-:S02]  /*35a0*/  LOP3.LUT R245, R248, 0x28, RZ, 0xfc, !PT ;  /* 0x00000028f8f57812 */ /* 0x000fc400078efcff */
[----:B------:R-:W-:Y:S02]  /*35b0*/  LOP3.LUT R244, R248, 0x20, RZ, 0xfc, !PT ;  /* 0x00000020f8f47812 */ /* 0x000fe400078efcff */
[----:B------:R-:W-:Y:S01]  /*35c0*/  ISETP.GT.U32.AND.EX P1, PT, R19, RZ, PT, P1 ;  /* 0x000000ff1300720c */ /* 0x000fe20003f24110 */
[----:B------:R-:W-:Y:S02]  /*35d0*/  WARPGROUP.DEPBAR.LE gsb0, 0x0 ;  /* 0x00008000000079c5 */ /* 0x000fe40000010000 */
[----:B------:R-:W-:Y:S01]  /*35e0*/  FMUL R9, R89, UR21 ;  /* 0x0000001559097c20 */ /* 0x000fe20008400000 */
[----:B------:R-:W-:-:S04]  /*35f0*/  FMUL R12, R92, UR21 ;  /* 0x000000155c0c7c20 */ /* 0x000fc80008400000 */
[----:B------:R-:W-:Y:S02]  /*3600*/  FSEL R9, R9, -INF , !P0 ;  /* 0xff80000009097808 */ /* 0x000fe40004000000 */
[----:B------:R-:W-:Y:S01]  /*3610*/  ISETP.GE.U32.AND P0, PT, R248, R212, PT ;  /* 0x000000d4f800720c */ /* 0x000fe20003f06070 */
[----:B------:R-:W-:Y:S01]  /*3620*/  FMUL R10, R90, UR21 ;  /* 0x000000155a0a7c20 */ /* 0x000fe20008400000 */
[----:B------:R-:W-:Y:S02]  /*3630*/  FMUL R11, R91, UR21 ;  /* 0x000000155b0b7c20 */ /* 0x000fe40008400000 */
[----:B------:R-:W-:Y:S02]  /*3640*/  ISETP.GE.U32.AND.EX P0, PT, R8, RZ, PT, P0 ;  /* 0x000000ff0800720c */ /* 0x000fe40003f06100 */
[----:B------:R-:W-:Y:S01]  /*3650*/  FSEL R12, R12, -INF , !P6 ;  /* 0xff8000000c0c7808 */ /* 0x000fe20007000000 */
[----:B------:R-:W-:Y:S01]  /*3660*/  FMUL R17, R96, UR21 ;  /* 0x0000001560117c20 */ /* 0x000fe20008400000 */
[----:B------:R-:W-:-:S02]  /*3670*/  ISETP.GT.U32.AND P6, PT, R248, R4, PT ;  /* 0x00000004f800720c */ /* 0x000fc40003fc4070 */
[----:B------:R-:W-:Y:S02]  /*3680*/  FSEL R10, R10, -INF , !P2 ;  /* 0xff8000000a0a7808 */ /* 0x000fe40005000000 */
[----:B------:R-:W-:Y:S01]  /*3690*/  FSEL R11, R11, -INF , !P0 ;  /* 0xff8000000b0b7808 */ /* 0x000fe20004000000 */
[----:B------:R-:W-:Y:S01]  /*36a0*/  FMUL R14, R88, UR21 ;  /* 0x00000015580e7c20 */ /* 0x000fe20008400000 */
[C---:B------:R-:W-:Y:S01]  /*36b0*/  ISETP.GT.U32.AND P2, PT, R13.reuse, R4, PT ;  /* 0x000000040d00720c */ /* 0x040fe20003f44070 */
[----:B------:R-:W-:Y:S01]  /*36c0*/  FMUL R16, R94, UR21 ;  /* 0x000000155e107c20 */ /* 0x000fe20008400000 */
[----:B------:R-:W-:Y:S01]  /*36d0*/  ISETP.GT.U32.AND P0, PT, R13, R212, PT ;  /* 0x000000d40d00720c */ /* 0x000fe20003f04070 */
[----:B------:R-:W-:Y:S01]  /*36e0*/  FMUL R13, R93, UR21 ;  /* 0x000000155d0d7c20 */ /* 0x000fe20008400000 */
[----:B------:R-:W-:Y:S01]  /*36f0*/  ISETP.GT.U32.AND.EX P6, PT, R8, RZ, PT, P6 ;  /* 0x000000ff0800720c */ /* 0x000fe20003fc4160 */
[----:B------:R-:W-:Y:S01]  /*3700*/  FMUL R95, R95, UR21 ;  /* 0x000000155f5f7c20 */ /* 0x000fe20008400000 */
[----:B------:R-:W-:-:S02]  /*3710*/  FSEL R17, R17, -INF , !P5 ;  /* 0xff80000011117808 */ /* 0x000fc40006800000 */
[----:B------:R-:W-:Y:S02]  /*3720*/  ISETP.GT.U32.AND P5, PT, R18, R212, PT ;  /* 0x000000d41200720c */ /* 0x000fe40003fa4070 */
[----:B------:R-:W-:Y:S02]  /*3730*/  FSEL R13, R13, -INF , !P3 ;  /* 0xff8000000d0d7808 */ /* 0x000fe40005800000 */
[----:B------:R-:W-:Y:S02]  /*3740*/  FSEL R14, R14, -INF , !P6 ;  /* 0xff8000000e0e7808 */ /* 0x000fe40007000000 */
[----:B------:R-:W-:Y:S01]  /*3750*/  FSEL R16, R16, -INF , !P6 ;  /* 0xff80000010107808 */ /* 0x000fe20007000000 */
[----:B------:R-:W-:Y:S01]  /*3760*/  FMUL R21, R103, UR21 ;  /* 0x0000001567157c20 */ /* 0x000fe20008400000 */
[C---:B------:R-:W-:Y:S02]  /*3770*/  ISETP.GT.U32.AND P3, PT, R15.reuse, R4, PT ;  /* 0x000000040f00720c */ /* 0x040fe40003f64070 */
[----:B------:R-:W-:-:S02]  /*3780*/  ISETP.GT.U32.AND P6, PT, R15, R212, PT ;  /* 0x000000d40f00720c */ /* 0x000fc40003fc4070 */
[----:B------:R-:W-:Y:S01]  /*3790*/  FSEL R15, R95, -INF , !P4 ;  /* 0xff8000005f0f7808 */ /* 0x000fe20006000000 */
[----:B------:R-:W-:Y:S01]  /*37a0*/  FMUL R20, R99, UR21 ;  /* 0x0000001563147c20 */ /* 0x000fe20008400000 */
[C---:B------:R-:W-:Y:S02]  /*37b0*/  LOP3.LUT R90, R248.reuse, 0x39, RZ, 0xfc, !PT ;  /* 0x00000039f85a7812 */ /* 0x040fe400078efcff */
[C---:B------:R-:W-:Y:S02]  /*37c0*/  LOP3.LUT R94, R248.reuse, 0x38, RZ, 0xfc, !PT ;  /* 0x00000038f85e7812 */ /* 0x040fe400078efcff */
[C---:B------:R-:W-:Y:S02]  /*37d0*/  LOP3.LUT R95, R248.reuse, 0x31, RZ, 0xfc, !PT ;  /* 0x00000031f85f7812 */ /* 0x040fe400078efcff */
[----:B------:R-:W-:Y:S02]  /*37e0*/  LOP3.LUT R93, R248, 0x30, RZ, 0xfc, !PT ;  /* 0x00000030f85d7812 */ /* 0x000fe400078efcff */
[----:B------:R-:W-:-:S02]  /*37f0*/  ISETP.GT.U32.AND.EX P5, PT, R231, RZ, PT, P5 ;  /* 0x000000ffe700720c */ /* 0x000fc40003fa4150 */
[----:B------:R-:W-:Y:S01]  /*3800*/  LOP3.LUT R248, R248, 0x21, RZ, 0xfc, !PT ;  /* 0x00000021f8f87812 */ /* 0x000fe200078efcff */
[----:B------:R-:W-:Y:S01]  /*3810*/  FMUL R19, R102, UR21 ;  /* 0x0000001566137c20 */ /* 0x000fe20008400000 */
[----:B------:R-:W-:Y:S02]  /*3820*/  ISETP.GT.U32.AND.EX P0, PT, R233, RZ, PT, P0 ;  /* 0x000000ffe900720c */ /* 0x000fe40003f04100 */
[----:B------:R-:W-:Y:S02]  /*3830*/  ISETP.GT.U32.AND.EX P6, PT, R229, RZ, PT, P6 ;  /* 0x000000ffe500720c */ /* 0x000fe40003fc4160 */
[----:B------:R-:W-:Y:S02]  /*3840*/  FSEL R21, R21, -INF , !P5 ;  /* 0xff80000015157808 */ /* 0x000fe40006800000 */
[-C--:B------:R-:W-:Y:S02]  /*3850*/  ISETP.GT.U32.AND P5, PT, R248, R212.reuse, PT ;  /* 0x000000d4f800720c */ /* 0x080fe40003fa4070 */
[----:B------:R-:W-:Y:S01]  /*3860*/  FSEL R20, R20, -INF , !P0 ;  /* 0xff80000014147808 */ /* 0x000fe20004000000 */
[----:B------:R-:W-:Y:S01]  /*3870*/  FMUL R22, R107, UR21 ;  /* 0x000000156b167c20 */ /* 0x000fe20008400000 */
[----:B------:R-:W-:-:S02]  /*3880*/  ISETP.GT.U32.AND P0, PT, R245, R212, PT ;  /* 0x000000d4f500720c */ /* 0x000fc40003f04070 */
[----:B------:R-:W-:Y:S01]  /*3890*/  FSEL R19, R19, -INF , !P6 ;  /* 0xff80000013137808 */ /* 0x000fe20007000000 */
[----:B------:R-:W-:Y:S01]  /*38a0*/  FMUL R88, R110, UR21 ;  /* 0x000000156e587c20 */ /* 0x000fe20008400000 */
[----:B------:R-:W-:Y:S02]  /*38b0*/  ISETP.GT.U32.AND P6, PT, R244, R212, PT ;  /* 0x000000d4f400720c */ /* 0x000fe40003fc4070 */
[----:B------:R-:W-:Y:S01]  /*38c0*/  ISETP.GT.U32.AND.EX P5, PT, R8, RZ, PT, P5 ;  /* 0x000000ff0800720c */ /* 0x000fe20003fa4150 */
[----:B------:R-:W-:Y:S01]  /*38d0*/  FMUL R89, R106, UR21 ;  /* 0x000000156a597c20 */ /* 0x000fe20008400000 */
[C---:B------:R-:W-:Y:S02]  /*38e0*/  ISETP.GT.U32.AND.EX P0, PT, R8.reuse, RZ, PT, P0 ;  /* 0x000000ff0800720c */ /* 0x040fe40003f04100 */
[----:B------:R-:W-:Y:S02]  /*38f0*/  ISETP.GT.U32.AND.EX P6, PT, R8, RZ, PT, P6 ;  /* 0x000000ff0800720c */ /* 0x000fe40003fc4160 */
[----:B------:R-:W-:-:S02]  /*3900*/  FSEL R22, R22, -INF , !P5 ;  /* 0xff80000016167808 */ /* 0x000fc40006800000 */
[----:B------:R-:W-:Y:S02]  /*3910*/  ISETP.GT.U32.AND P5, PT, R243, R212, PT ;  /* 0x000000d4f300720c */ /* 0x000fe40003fa4070 */
[----:B------:R-:W-:Y:S01]  /*3920*/  FSEL R88, R88, -INF , !P0 ;  /* 0xff80000058587808 */ /* 0x000fe20004000000 */
[----:B------:R-:W-:Y:S01]  /*3930*/  FMUL R92, R111, UR21 ;  /* 0x000000156f5c7c20 */ /* 0x000fe20008400000 */
[----:B------:R-:W-:Y:S01]  /*3940*/  ISETP.GT.U32.AND P4, PT, R18, R4, PT ;  /* 0x000000041200720c */ /* 0x000fe20003f84070 */
[----:B------:R-:W-:Y:S01]  /*3950*/  FMUL R18, R98, UR21 ;  /* 0x0000001562127c20 */ /* 0x000fe20008400000 */
[-C--:B------:R-:W-:Y:S02]  /*3960*/  ISETP.GT.U32.AND P0, PT, R93, R212.reuse, PT ;  /* 0x000000d45d00720c */ /* 0x080fe40003f04070 */
[----:B------:R-:W-:Y:S01]  /*3970*/  FSEL R89, R89, -INF , !P6 ;  /* 0xff80000059597808 */ /* 0x000fe20007000000 */
[----:B------:R-:W-:Y:S01]  /*3980*/  FMUL R114, R114, UR21 ;  /* 0x0000001572727c20 */ /* 0x000fe20008400000 */
[----:B------:R-:W-:-:S02]  /*3990*/  ISETP.GT.U32.AND P6, PT, R95, R212, PT ;  /* 0x000000d45f00720c */ /* 0x000fc40003fc4070 */
[C---:B------:R-:W-:Y:S01]  /*39a0*/  ISETP.GT.U32.AND.EX P5, PT, R8.reuse, RZ, PT, P5 ;  /* 0x000000ff0800720c */ /* 0x040fe20003fa4150 */
[----:B------:R-:W-:Y:S01]  /*39b0*/  FMUL R91, R115, UR21 ;  /* 0x00000015735b7c20 */ /* 0x000fe20008400000 */
[----:B------:R-:W-:Y:S02]  /*39c0*/  ISETP.GT.U32.AND.EX P0, PT, R8, RZ, PT, P0 ;  /* 0x000000ff0800720c */ /* 0x000fe40003f04100 */
[----:B------:R-:W-:Y:S02]  /*39d0*/  FSEL R18, R18, -INF , !P1 ;  /* 0xff80000012127808 */ /* 0x000fe40004800000 */
[----:B------:R-:W-:Y:S02]  /*39e0*/  ISETP.GT.U32.AND.EX P6, PT, R8, RZ, PT, P6 ;  /* 0x000000ff0800720c */ /* 0x000fe40003fc4160 */
[----:B------:R-:W-:Y:S02]  /*39f0*/  FSEL R92, R92, -INF , !P5 ;  /* 0xff8000005c5c7808 */ /* 0x000fe40006800000 */
[----:B------:R-:W-:-:S02]  /*3a00*/  ISETP.GT.U32.AND P1, PT, R90, R212, PT ;  /* 0x000000d45a00720c */ /* 0x000fc40003f24070 */
[----:B------:R-:W-:Y:S02]  /*3a10*/  ISETP.GT.U32.AND P5, PT, R90, R4, PT ;  /* 0x000000045a00720c */ /* 0x000fe40003fa4070 */
[----:B------:R-:W-:Y:S02]  /*3a20*/  FSEL R90, R114, -INF , !P0 ;  /* 0xff800000725a7808 */ /* 0x000fe40004000000 */
[C---:B------:R-:W-:Y:S02]  /*3a30*/  ISETP.GT.U32.AND P0, PT, R94.reuse, R212, PT ;  /* 0x000000d45e00720c */ /* 0x040fe40003f04070 */
[----:B------:R-:W-:Y:S02]  /*3a40*/  FSEL R91, R91, -INF , !P6 ;  /* 0xff8000005b5b7808 */ /* 0x000fe40007000000 */
[----:B------:R-:W-:Y:S01]  /*3a50*/  ISETP.GT.U32.AND P6, PT, R94, R4, PT ;  /* 0x000000045e00720c */ /* 0x000fe20003fc4070 */
[----:B------:R-:W-:Y:S01]  /*3a60*/  FMUL R94, R118, UR21 ;  /* 0x00000015765e7c20 */ /* 0x000fe20008400000 */
[----:B------:R-:W-:Y:S01]  /*3a70*/  ISETP.GT.U32.AND.EX P0, PT, R8, RZ, PT, P0 ;  /* 0x000000ff0800720c */ /* 0x000fe20003f04100 */
[----:B------:R-:W-:-:S04]  /*3a80*/  IMAD.WIDE R102, R0, 0x2, R180 ;  /* 0x0000000200667825 */ /* 0x000fc800078e02b4 */
[----:B------:R-:W-:Y:S01]  /*3a90*/  FMUL R96, R119, UR21 ;  /* 0x0000001577607c20 */ /* 0x000fe20008400000 */
[----:B------:R-:W-:Y:S02]  /*3aa0*/  ISETP.GT.U32.AND.EX P1, PT, R8, RZ, PT, P1 ;  /* 0x000000ff0800720c */ /* 0x000fe40003f24110 */
[----:B------:R-:W-:Y:S01]  /*3ab0*/  FSEL R94, R94, -INF , !P0 ;  /* 0xff8000005e5e7808 */ /* 0x000fe20004000000 */
[----:B------:R-:W-:Y:S01]  /*3ac0*/  IMAD.WIDE R98, R0, 0x2, R210 ;  /* 0x0000000200627825 */ /* 0x000fe200078e02d2 */
[-C--:B------:R-:W-:Y:S02]  /*3ad0*/  ISETP.GT.U32.AND P0, PT, R95, R4.reuse, PT ;  /* 0x000000045f00720c */ /* 0x080fe40003f04070 */
[----:B------:R0:W2:Y:S01]  /*3ae0*/  LDG.E.U16 R95, desc[UR22][R102.64] ;  /* 0x00000016665f7981 */ /* 0x0000a2000c1e1500 */
[----:B------:R-:W-:Y:S01]  /*3af0*/  FSEL R96, R96, -INF , !P1 ;  /* 0xff80000060607808 */ /* 0x000fe20004800000 */
[----:B------:R-:W-:Y:S01]  /*3b00*/  IMAD.WIDE R110, R0, 0x2, R170 ;  /* 0x00000002006e7825 */ /* 0x000fe200078e02aa */
[----:B------:R-:W-:-:S02]  /*3b10*/  ISETP.GT.U32.AND P1, PT, R93, R4, PT ;  /* 0x000000045d00720c */ /* 0x000fc40003f24070 */
[----:B------:R1:W3:Y:S01]  /*3b20*/  LDG.E.U16 R93, desc[UR22][R98.64] ;  /* 0x00000016625d7981 */ /* 0x0002e2000c1e1500 */
[----:B0-----:R-:W-:-:S04]  /*3b30*/  IMAD.WIDE R102, R0, 0x2, R176 ;  /* 0x0000000200667825 */ /* 0x001fc800078e02b0 */
[C---:B-1----:R-:W-:Y:S02]  /*3b40*/  IMAD.WIDE R98, R0.reuse, 0x2, R178 ;  /* 0x0000000200627825 */ /* 0x042fe400078e02b2 */
[----:B------:R-:W4:Y:S02]  /*3b50*/  LDG.E.U16 R103, desc[UR22][R102.64] ;  /* 0x0000001666677981 */ /* 0x000f24000c1e1500 */
[C---:B------:R-:W-:Y:S02]  /*3b60*/  IMAD.WIDE R114, R0.reuse, 0x2, R174 ;  /* 0x0000000200727825 */ /* 0x040fe400078e02ae */
[----:B------:R-:W5:Y:S02]  /*3b70*/  LDG.E.U16 R98, desc[UR22][R98.64] ;  /* 0x0000001662627981 */ /* 0x000f64000c1e1500 */
[C---:B------:R-:W-:Y:S02]  /*3b80*/  IMAD.WIDE R106, R0.reuse, 0x2, R172 ;  /* 0x00000002006a7825 */ /* 0x040fe400078e02ac */
[----:B------:R0:W2:Y:S02]  /*3b90*/  LDG.E.U16 R102, desc[UR22][R110.64] ;  /* 0x000000166e667981 */ /* 0x0000a4000c1e1500 */
[----:B------:R-:W-:-:S02]  /*3ba0*/  IMAD.WIDE R212, R0, 0x2, R166 ;  /* 0x0000000200d47825 */ /* 0x000fc400078e02a6 */
[----:B------:R-:W4:Y:S02]  /*3bb0*/  LDG.E.U16 R106, desc[UR22][R106.64] ;  /* 0x000000166a6a7981 */ /* 0x000f24000c1e1500 */
[C---:B------:R-:W-:Y:S02]  /*3bc0*/  IMAD.WIDE R118, R0.reuse, 0x2, R168 ;  /* 0x0000000200767825 */ /* 0x040fe400078e02a8 */
[----:B------:R1:W2:Y:S02]  /*3bd0*/  LDG.E.U16 R99, desc[UR22][R114.64] ;  /* 0x0000001672637981 */ /* 0x0002a4000c1e1500 */
[C---:B0-----:R-:W-:Y:S02]  /*3be0*/  IMAD.WIDE R110, R0.reuse, 0x2, R162 ;  /* 0x00000002006e7825 */ /* 0x041fe400078e02a2 */
[----:B------:R-:W3:Y:S04]  /*3bf0*/  LDG.E.U16 R212, desc[UR22][R212.64] ;  /* 0x00000016d4d47981 */ /* 0x000ee8000c1e1500 */
[----:B------:R0:W4:Y:S01]  /*3c00*/  LDG.E.U16 R216, desc[UR22][R110.64] ;  /* 0x000000166ed87981 */ /* 0x000122000c1e1500 */
[----:B-1----:R-:W-:-:S03]  /*3c10*/  IMAD.WIDE R114, R0, 0x2, R164 ;  /* 0x0000000200727825 */ /* 0x002fc600078e02a4 */
[----:B------:R1:W4:Y:S04]  /*3c20*/  LDG.E.U16 R107, desc[UR22][R118.64] ;  /* 0x00000016766b7981 */ /* 0x000328000c1e1500 */
[----:B------:R1:W4:Y:S01]  /*3c30*/  LDG.E.U16 R213, desc[UR22][R114.64] ;  /* 0x0000001672d57981 */ /* 0x000322000c1e1500 */
[----:B0-----:R-:W-:-:S04]  /*3c40*/  IMAD.WIDE R110, R0, 0x2, R160 ;  /* 0x00000002006e7825 */ /* 0x001fc800078e02a0 */
[C---:B-1----:R-:W-:Y:S01]  /*3c50*/  IMAD.WIDE R118, R0.reuse, 0x2, R156 ;  /* 0x0000000200767825 */ /* 0x042fe200078e029c */
[----:B------:R0:W4:Y:S03]  /*3c60*/  LDG.E.U16 R217, desc[UR22][R110.64] ;  /* 0x000000166ed97981 */ /* 0x000126000c1e1500 */
[C---:B------:R-:W-:Y:S01]  /*3c70*/  IMAD.WIDE R114, R0.reuse, 0x2, R158 ;  /* 0x0000000200727825 */ /* 0x040fe200078e029e */
[----:B------:R1:W4:Y:S04]  /*3c80*/  LDG.E.U16 R221, desc[UR22][R118.64] ;  /* 0x0000001676dd7981 */ /* 0x000328000c1e1500 */
[----:B------:R1:W5:Y:S01]  /*3c90*/  LDG.E.U16 R220, desc[UR22][R114.64] ;  /* 0x0000001672dc7981 */ /* 0x000362000c1e1500 */
[----:B0-----:R-:W-:-:S04]  /*3ca0*/  IMAD.WIDE R110, R0, 0x2, R154 ;  /* 0x00000002006e7825 */ /* 0x001fc800078e029a */
[C---:B-1----:R-:W-:Y:S01]  /*3cb0*/  IMAD.WIDE R118, R0.reuse, 0x2, R150 ;  /* 0x0000000200767825 */ /* 0x042fe200078e0296 */
[----:B------:R0:W4:Y:S03]  /*3cc0*/  LDG.E.U16 R224, desc[UR22][R110.64] ;  /* 0x000000166ee07981 */ /* 0x000126000c1e1500 */
[C---:B------:R-:W-:Y:S01]  /*3cd0*/  IMAD.WIDE R114, R0.reuse, 0x2, R152 ;  /* 0x0000000200727825 */ /* 0x040fe200078e0298 */
[----:B------:R1:W4:Y:S04]  /*3ce0*/  LDG.E.U16 R228, desc[UR22][R118.64] ;  /* 0x0000001676e47981 */ /* 0x000328000c1e1500 */
[----:B------:R1:W4:Y:S01]  /*3cf0*/  LDG.E.U16 R225, desc[UR22][R114.64] ;  /* 0x0000001672e17981 */ /* 0x000322000c1e1500 */
        /* <DEDUP_REMOVED lines=21> */
[C---:B------:R-:W-:Y:S02]  /*3e50*/  IMAD.WIDE R114, R0.reuse, 0x2, R128 ;  /* 0x0000000200727825 */ /* 0x040fe400078e0280 */
[----:B------:R-:W4:Y:S04]  /*3e60*/  LDG.E.U16 R118, desc[UR22][R118.64] ;  /* 0x0000001676767981 */ /* 0x000f28000c1e1500 */
[----:B------:R1:W4:Y:S01]  /*3e70*/  LDG.E.U16 R242, desc[UR22][R114.64] ;  /* 0x0000001672f27981 */ /* 0x000322000c1e1500 */
[----:B0-----:R-:W-:-:S05]  /*3e80*/  IMAD.WIDE R110, R0, 0x2, R124 ;  /* 0x00000002006e7825 */ /* 0x001fca00078e027c */
[----:B------:R0:W4:Y:S01]  /*3e90*/  LDG.E.U16 R119, desc[UR22][R110.64] ;  /* 0x000000166e777981 */ /* 0x000122000c1e1500 */
[----:B-1----:R-:W-:-:S04]  /*3ea0*/  IMAD.WIDE R114, R0, 0x2, R122 ;  /* 0x0000000200727825 */ /* 0x002fc800078e027a */
[----:B0-----:R-:W-:Y:S02]  /*3eb0*/  IMAD.WIDE R110, R0, 0x2, R120 ;  /* 0x00000002006e7825 */ /* 0x001fe400078e0278 */
[----:B------:R-:W4:Y:S04]  /*3ec0*/  LDG.E.U16 R114, desc[UR22][R114.64] ;  /* 0x0000001672727981 */ /* 0x000f28000c1e1500 */
[----:B------:R0:W4:Y:S02]  /*3ed0*/  LDG.E.U16 R110, desc[UR22][R110.64] ;  /* 0x000000166e6e7981 */ /* 0x000124000c1e1500 */
[----:B0-----:R-:W-:-:S04]  /*3ee0*/  FMNMX R111, R10, R11, !PT ;  /* 0x0000000b0a6f7209 */ /* 0x001fc80007800000 */
[----:B------:R-:W-:-:S04]  /*3ef0*/  FMNMX R111, R16, R111, !PT ;  /* 0x0000006f106f7209 */ /* 0x000fc80007800000 */
        /* <DEDUP_REMOVED lines=12> */
[----:B------:R-:W-:-:S05]  /*3fc0*/  FMNMX R111, R96, R111, !PT ;  /* 0x0000006f606f7209 */ /* 0x000fca0007800000 */
[----:B------:R-:W0:Y:S02]  /*3fd0*/  SHFL.BFLY PT, R115, R111, 0x2, 0x1f ;  /* 0x0c401f006f737f89 */ /* 0x000e2400000e0000 */
[----:B0-----:R-:W-:-:S05]  /*3fe0*/  FMNMX R111, R111, R115, !PT ;  /* 0x000000736f6f7209 */ /* 0x001fca0007800000 */
[----:B------:R-:W0:Y:S01]  /*3ff0*/  SHFL.BFLY PT, R115, R111, 0x1, 0x1f ;  /* 0x0c201f006f737f89 */ /* 0x000e2200000e0000 */
[----:B------:R-:W-:Y:S01]  /*4000*/  ISETP.GT.U32.AND.EX P3, PT, R229, RZ, PT, P3 ;  /* 0x000000ffe500720c */ /* 0x000fe20003f64130 */
[----:B------:R-:W-:Y:S01]  /*4010*/  FMUL R97, R97, UR21 ;  /* 0x0000001561617c20 */ /* 0x000fe20008400000 */
[----:B------:R-:W-:Y:S01]  /*4020*/  ISETP.GT.U32.AND.EX P2, PT, R233, RZ, PT, P2 ;  /* 0x000000ffe900720c */ /* 0x000fe20003f44120 */
[----:B------:R-:W-:-:S03]  /*4030*/  FMUL R229, R100, UR21 ;  /* 0x0000001564e57c20 */ /* 0x000fc60008400000 */
[----:B------:R-:W-:Y:S02]  /*4040*/  FSEL R100, R97, -INF , !P2 ;  /* 0xff80000061647808 */ /* 0x000fe40005000000 */
[----:B------:R-:W-:Y:S02]  /*4050*/  FSEL R97, R229, -INF , !P3 ;  /* 0xff800000e5617808 */ /* 0x000fe40005800000 */
[----:B------:R-:W-:Y:S01]  /*4060*/  ISETP.GT.U32.AND P3, PT, R244, R4, PT ;  /* 0x00000004f400720c */ /* 0x000fe20003f64070 */
[----:B------:R-:W-:Y:S01]  /*4070*/  FMUL R101, R101, UR21 ;  /* 0x0000001565657c20 */ /* 0x000fe20008400000 */
[----:B------:R-:W-:Y:S01]  /*4080*/  ISETP.GT.U32.AND.EX P4, PT, R231, RZ, PT, P4 ;  /* 0x000000ffe700720c */ /* 0x000fe20003f84140 */
[----:B------:R-:W-:Y:S01]  /*4090*/  FMUL R229, R104, UR21 ;  /* 0x0000001568e57c20 */ /* 0x000fe20008400000 */
[----:B0-----:R-:W-:Y:S02]  /*40a0*/  FMNMX R115, R111, R115, !PT ;  /* 0x000000736f737209 */ /* 0x001fe40007800000 */
[----:B------:R-:W-:-:S04]  /*40b0*/  FMNMX R111, R14, R9, !PT ;  /* 0x000000090e6f7209 */ /* 0x000fc80007800000 */
[----:B------:R-:W-:Y:S02]  /*40c0*/  FMNMX R111, R12, R111, !PT ;  /* 0x0000006f0c6f7209 */ /* 0x000fe40007800000 */
[----:B------:R-:W-:Y:S02]  /*40d0*/  ISETP.GT.U32.AND.EX P3, PT, R8, RZ, PT, P3 ;  /* 0x000000ff0800720c */ /* 0x000fe40003f64130 */
[----:B------:R-:W-:Y:S02]  /*40e0*/  FMNMX R111, R13, R111, !PT ;  /* 0x0000006f0d6f7209 */ /* 0x000fe40007800000 */
[----:B------:R-:W-:Y:S02]  /*40f0*/  FSEL R104, R101, -INF , !P4 ;  /* 0xff80000065687808 */ /* 0x000fe40006000000 */
[----:B------:R-:W-:Y:S02]  /*4100*/  FMNMX R111, R17, R111, !PT ;  /* 0x0000006f116f7209 */ /* 0x000fe40007800000 */
[----:B------:R-:W-:Y:S01]  /*4110*/  FSEL R101, R229, -INF , !P3 ;  /* 0xff800000e5657808 */ /* 0x000fe20005800000 */
[----:B------:R-:W-:Y:S01]  /*4120*/  FMUL R229, R105, UR21 ;  /* 0x0000001569e57c20 */ /* 0x000fe20008400000 */
[----:B------:R-:W-:-:S02]  /*4130*/  FMNMX R105, R100, R111, !PT ;  /* 0x0000006f64697209 */ /* 0x000fc40007800000 */
[-C--:B------:R-:W-:Y:S02]  /*4140*/  ISETP.GT.U32.AND P3, PT, R248, R4.reuse, PT ;  /* 0x00000004f800720c */ /* 0x080fe40003f64070 */
[----:B------:R-:W-:Y:S02]  /*4150*/  FMNMX R105, R97, R105, !PT ;  /* 0x0000006961697209 */ /* 0x000fe40007800000 */
[-C--:B------:R-:W-:Y:S02]  /*4160*/  ISETP.GT.U32.AND P2, PT, R243, R4.reuse, PT ;  /* 0x00000004f300720c */ /* 0x080fe40003f44070 */
[----:B------:R-:W-:Y:S02]  /*4170*/  ISETP.GT.U32.AND P4, PT, R245, R4, PT ;  /* 0x00000004f500720c */ /* 0x000fe40003f84070 */
[----:B------:R-:W-:Y:S02]  /*4180*/  ISETP.GT.U32.AND.EX P3, PT, R8, RZ, PT, P3 ;  /* 0x000000ff0800720c */ /* 0x000fe40003f64130 */
[----:B------:R-:W-:-:S02]  /*4190*/  FMNMX R105, R104, R105, !PT ;  /* 0x0000006968697209 */ /* 0x000fc40007800000 */
[C---:B------:R-:W-:Y:S02]  /*41a0*/  ISETP.GT.U32.AND.EX P5, PT, R8.reuse, RZ, PT, P5 ;  /* 0x000000ff0800720c */ /* 0x040fe40003fa4150 */
[C---:B------:R-:W-:Y:S02]  /*41b0*/  ISETP.GT.U32.AND.EX P6, PT, R8.reuse, RZ, PT, P6 ;  /* 0x000000ff0800720c */ /* 0x040fe40003fc4160 */
[C---:B------:R-:W-:Y:S02]  /*41c0*/  ISETP.GT.U32.AND.EX P0, PT, R8.reuse, RZ, PT, P0 ;  /* 0x000000ff0800720c */ /* 0x040fe40003f04100 */
[C---:B------:R-:W-:Y:S02]  /*41d0*/  ISETP.GT.U32.AND.EX P1, PT, R8.reuse, RZ, PT, P1 ;  /* 0x000000ff0800720c */ /* 0x040fe40003f24110 */
[C---:B------:R-:W-:Y:S02]  /*41e0*/  ISETP.GT.U32.AND.EX P2, PT, R8.reuse, RZ, PT, P2 ;  /* 0x000000ff0800720c */ /* 0x040fe40003f44120 */
[----:B------:R-:W-:-:S02]  /*41f0*/  ISETP.GT.U32.AND.EX P4, PT, R8, RZ, PT, P4 ;  /* 0x000000ff0800720c */ /* 0x000fc40003f84140 */
[----:B------:R-:W-:Y:S01]  /*4200*/  FMNMX R8, R115, R2, !PT ;  /* 0x0000000273087209 */ /* 0x000fe20007800000 */
[----:B------:R-:W-:Y:S01]  /*4210*/  FMUL R115, R108, UR21 ;  /* 0x000000156c737c20 */ /* 0x000fe20008400000 */
[----:B------:R-:W-:Y:S02]  /*4220*/  FSEL R229, R229, -INF , !P3 ;  /* 0xff800000e5e57808 */ /* 0x000fe40005800000 */
[----:B------:R-:W-:Y:S01]  /*4230*/  FMNMX R105, R101, R105, !PT ;  /* 0x0000006965697209 */ /* 0x000fe20007800000 */
[----:B------:R-:W-:Y:S01]  /*4240*/  FMUL R233, R109, UR21 ;  /* 0x000000156de97c20 */ /* 0x000fe20008400000 */
[----:B------:R-:W-:Y:S02]  /*4250*/  FSEL R115, R115, -INF , !P4 ;  /* 0xff80000073737808 */ /* 0x000fe40006000000 */
[----:B------:R-:W-:Y:S01]  /*4260*/  FMNMX R105, R229, R105, !PT ;  /* 0x00000069e5697209 */ /* 0x000fe20007800000 */
[----:B------:R-:W-:Y:S01]  /*4270*/  FMUL R231, R112, UR21 ;  /* 0x0000001570e77c20 */ /* 0x000fe20008400000 */
[----:B------:R-:W-:-:S02]  /*4280*/  FSEL R233, R233, -INF , !P2 ;  /* 0xff800000e9e97808 */ /* 0x000fc40005000000 */
[----:B------:R-:W-:Y:S01]  /*4290*/  FMNMX R105, R115, R105, !PT ;  /* 0x0000006973697209 */ /* 0x000fe20007800000 */
[----:B------:R-:W-:Y:S01]  /*42a0*/  FMUL R243, R113, UR21 ;  /* 0x0000001571f37c20 */ /* 0x000fe20008400000 */
[----:B------:R-:W-:Y:S02]  /*42b0*/  FSEL R231, R231, -INF , !P1 ;  /* 0xff800000e7e77808 */ /* 0x000fe40004800000 */
[----:B------:R-:W-:Y:S01]  /*42c0*/  FMNMX R105, R233, R105, !PT ;  /* 0x00000069e9697209 */ /* 0x000fe20007800000 */
[----:B------:R-:W-:Y:S01]  /*42d0*/  FMUL R116, R116, UR21 ;  /* 0x0000001574747c20 */ /* 0x000fe20008400000 */
[----:B------:R-:W-:Y:S02]  /*42e0*/  FSEL R243, R243, -INF , !P0 ;  /* 0xff800000f3f37808 */ /* 0x000fe40004000000 */
[----:B------:R-:W-:Y:S01]  /*42f0*/  FMNMX R105, R231, R105, !PT ;  /* 0x00000069e7697209 */ /* 0x000fe20007800000 */
[----:B------:R-:W-:Y:S01]  /*4300*/  FADD R16, R16, -R8 ;  /* 0x8000000810107221 */ /* 0x000fe20000000000 */
[----:B------:R-:W-:Y:S01]  /*4310*/  FMUL R244, R117, UR21 ;  /* 0x0000001575f47c20 */ /* 0x000fe20008400000 */
[----:B------:R-:W-:-:S02]  /*4320*/  FSEL R117, R116, -INF , !P6 ;  /* 0xff80000074757808 */ /* 0x000fc40007000000 */
[----:B------:R-:W-:Y:S01]  /*4330*/  FMNMX R105, R243, R105, !PT ;  /* 0x00000069f3697209 */ /* 0x000fe20007800000 */
[----:B------:R-:W-:Y:S01]  /*4340*/  FMUL R16, R16, 1.4426950216293334961 ;  /* 0x3fb8aa3b10107820 */ /* 0x000fe20000400000 */
[----:B------:R-:W-:Y:S01]  /*4350*/  FADD R108, R15, -R8 ;  /* 0x800000080f6c7221 */ /* 0x000fe20000000000 */
[----:B------:R-:W-:Y:S02]  /*4360*/  FSEL R244, R244, -INF , !P5 ;  /* 0xff800000f4f47808 */ /* 0x000fe40006800000 */
[----:B------:R-:W-:Y:S01]  /*4370*/  FMNMX R105, R117, R105, !PT ;  /* 0x0000006975697209 */ /* 0x000fe20007800000 */
[----:B------:R0:W-:Y:S02]  /*4380*/  MUFU.EX2 R15, R16 ;  /* 0x00000010000f7308 */ /* 0x0001e40000000800 */
[----:B0-----:R-:W-:Y:S01]  /*4390*/  FMUL R16, R108, 1.4426950216293334961 ;  /* 0x3fb8aa3b6c107820 */ /* 0x001fe20000400000 */
[----:B------:R-:W-:-:S05]  /*43a0*/  FMNMX R108, R244, R105, !PT ;  /* 0x00000069f46c7209 */ /* 0x000fca0007800000 */
[----:B------:R-:W0:Y:S01]  /*43b0*/  SHFL.BFLY PT, R109, R108, 0x2, 0x1f ;  /* 0x0c401f006c6d7f89 */ /* 0x000e2200000e0000 */
[--C-:B------:R-:W-:Y:S01]  /*43c0*/  FADD R20, R20, -R8.reuse ;  /* 0x8000000814147221 */ /* 0x100fe20000000000 */
[----:B------:R-:W-:-:S03]  /*43d0*/  FADD R89, R89, -R8 ;  /* 0x8000000859597221 */ /* 0x000fc60000000000 */
[----:B------:R-:W-:Y:S01]  /*43e0*/  FMUL R105, R20, 1.4426950216293334961 ;  /* 0x3fb8aa3b14697820 */ /* 0x000fe20000400000 */
[----:B------:R-:W-:Y:S01]  /*43f0*/  FMUL R89, R89, 1.4426950216293334961 ;  /* 0x3fb8aa3b59597820 */ /* 0x000fe20000400000 */
[--C-:B------:R-:W-:Y:S02]  /*4400*/  FADD R20, R19, -R8.reuse ;  /* 0x8000000813147221 */ /* 0x100fe40000000000 */
[----:B------:R1:W-:Y:S02]  /*4410*/  MUFU.EX2 R19, R105 ;  /* 0x0000006900137308 */ /* 0x0003e40000000800 */
[----:B-1----:R-:W-:-:S06]  /*4420*/  FADD R105, R22, -R8 ;  /* 0x8000000816697221 */ /* 0x002fcc0000000000 */
[----:B------:R1:W-:Y:S02]  /*4430*/  MUFU.EX2 R22, R89 ;  /* 0x0000005900167308 */ /* 0x0003e40000000800 */
[----:B-1----:R-:W-:Y:S01]  /*4440*/  FADD R89, R88, -R8 ;  /* 0x8000000858597221 */ /* 0x002fe20000000000 */
[----:B0-----:R-:W-:-:S03]  /*4450*/  FMNMX R88, R108, R109, !PT ;  /* 0x0000006d6c587209 */ /* 0x001fc60007800000 */
[----:B------:R-:W-:-:S04]  /*4460*/  FMUL R89, R89, 1.4426950216293334961 ;  /* 0x3fb8aa3b59597820 */ /* 0x000fc80000400000 */
[----:B------:R0:W-:Y:S02]  /*4470*/  MUFU.EX2 R108, R89 ;  /* 0x00000059006c7308 */ /* 0x0001e40000000800 */
[----:B0-----:R-:W0:Y:S01]  /*4480*/  SHFL.BFLY PT, R89, R88, 0x1, 0x1f ;  /* 0x0c201f0058597f89 */ /* 0x001e2200000e0000 */
[--C-:B------:R-:W-:Y:S01]  /*4490*/  FADD R91, R91, -R8.reuse ;  /* 0x800000085b5b7221 */ /* 0x100fe20000000000 */
[----:B------:R-:W-:-:S03]  /*44a0*/  FADD R90, R90, -R8 ;  /* 0x800000085a5a7221 */ /* 0x000fc60000000000 */
[----:B------:R-:W-:Y:S01]  /*44b0*/  FMUL R91, R91, 1.4426950216293334961 ;  /* 0x3fb8aa3b5b5b7820 */ /* 0x000fe20000400000 */
[----:B------:R-:W-:-:S03]  /*44c0*/  FMUL R90, R90, 1.4426950216293334961 ;  /* 0x3fb8aa3b5a5a7820 */ /* 0x000fc60000400000 */
[----:B------:R1:W-:Y:S01]  /*44d0*/  MUFU.EX2 R112, R91 ;  /* 0x0000005b00707308 */ /* 0x0003e20000000800 */
[----:B0-----:R-:W-:Y:S01]  /*44e0*/  FMNMX R89, R88, R89, !PT ;  /* 0x0000005958597209 */ /* 0x001fe20007800000 */
[----:B------:R-:W-:-:S03]  /*44f0*/  FADD R88, -R8, R2 ;  /* 0x0000000208587221 */ /* 0x000fc60000000100 */
[----:B------:R-:W-:Y:S01]  /*4500*/  FMNMX R116, R89, R7, !PT ;  /* 0x0000000759747209 */ /* 0x000fe20007800000 */
[----:B------:R-:W-:Y:S01]  /*4510*/  FMUL R88, R88, 1.4426950216293334961 ;  /* 0x3fb8aa3b58587820 */ /* 0x000fe20000400000 */
[----:B-1----:R-:W-:Y:S01]  /*4520*/  LOP3.LUT R91, R252, 0xff, RZ, 0xc0, !PT ;  /* 0x000000fffc5b7812 */ /* 0x002fe200078ec0ff */
[----:B------:R0:W-:Y:S02]  /*4530*/  MUFU.EX2 R111, R90 ;  /* 0x0000005a006f7308 */ /* 0x0001e40000000800 */
[----:B------:R-:W-:Y:S02]  /*4540*/  FADD R89, R14, -R116 ;  /* 0x800000740e597221 */ /* 0x000fe40000000000 */
[----:B------:R-:W-:-:S04]  /*4550*/  IMAD.SHL.U32 R91, R91, 0x2, RZ ;  /* 0x000000025b5b7824 */ /* 0x000fc800078e00ff */
[----:B------:R1:W4:Y:S01]  /*4560*/  MUFU.EX2 R14, R88 ;  /* 0x00000058000e7308 */ /* 0x0003220000000800 */
[----:B0-----:R-:W-:-:S04]  /*4570*/  LOP3.LUT R90, R252, 0xc0, RZ, 0xc0, !PT ;  /* 0x000000c0fc5a7812 */ /* 0x001fc800078ec0ff */
[----:B------:R-:W-:Y:S01]  /*4580*/  SHF.R.U32.HI R90, RZ, 0x2, R90 ;  /* 0x00000002ff5a7819 */ /* 0x000fe2000001165a */
[----:B-1----:R-:W-:Y:S01]  /*4590*/  FMUL R88, R89, 1.4426950216293334961 ;  /* 0x3fb8aa3b59587820 */ /* 0x002fe20000400000 */
[----:B------:R-:W-:-:S03]  /*45a0*/  FADD R89, R9, -R116 ;  /* 0x8000007409597221 */ /* 0x000fc60000000000 */
[----:B------:R0:W-:Y:S01]  /*45b0*/  MUFU.EX2 R9, R88 ;  /* 0x0000005800097308 */ /* 0x0001e20000000800 */
[----:B------:R-:W-:Y:S01]  /*45c0*/  FMUL R89, R89, 1.4426950216293334961 ;  /* 0x3fb8aa3b59597820 */ /* 0x000fe20000400000 */
[----:B0-----:R-:W-:Y:S01]  /*45d0*/  LOP3.LUT R88, R91, R90, RZ, 0x3c, !PT ;  /* 0x0000005a5b587212 */ /* 0x001fe200078e3cff */
[----:B------:R-:W-:Y:S01]  /*45e0*/  BAR.SYNC.DEFER_BLOCKING 0x0 ;  /* 0x0000000000007b1d */ /* 0x000fe20000010000 */
[----:B------:R-:W-:-:S05]  /*45f0*/  FADD R90, R12, -R116 ;  /* 0x800000740c5a7221 */ /* 0x000fca0000000000 */
[----:B------:R0:W-:Y:S01]  /*4600*/  MUFU.EX2 R12, R89 ;  /* 0x00000059000c7308 */ /* 0x0001e20000000800 */
[----:B------:R-:W-:Y:S01]  /*4610*/  FMUL R90, R90, 1.4426950216293334961 ;  /* 0x3fb8aa3b5a5a7820 */ /* 0x000fe20000400000 */
[----:B0-----:R-:W-:-:S06]  /*4620*/  FADD R89, R13, -R116 ;  /* 0x800000740d597221 */ /* 0x001fcc0000000000 */
[----:B------:R0:W-:Y:S01]  /*4630*/  MUFU.EX2 R13, R90 ;  /* 0x0000005a000d7308 */ /* 0x0001e20000000800 */
[----:B------:R-:W-:Y:S01]  /*4640*/  FMUL R89, R89, 1.4426950216293334961 ;  /* 0x3fb8aa3b59597820 */ /* 0x000fe20000400000 */
[----:B0-----:R-:W-:-:S06]  /*4650*/  FADD R90, R17, -R116 ;  /* 0x80000074115a7221 */ /* 0x001fcc0000000000 */
[----:B------:R0:W-:Y:S01]  /*4660*/  MUFU.EX2 R17, R89 ;  /* 0x0000005900117308 */ /* 0x0001e20000000800 */
[----:B---3--:R1:W-:Y:S01]  /*4670*/  STS.U16 [R88+UR20+0x9000], R212 ;  /* 0x009000d458007988 */ /* 0x0083e20008000414 */
[----:B0-----:R-:W-:-:S04]  /*4680*/  FADD R89, R104, -R116 ;  /* 0x8000007468597221 */ /* 0x001fc80000000000 */
[----:B------:R-:W-:-:S04]  /*4690*/  FMUL R89, R89, 1.4426950216293334961 ;  /* 0x3fb8aa3b59597820 */ /* 0x000fc80000400000 */
[----:B-1----:R0:W-:Y:S01]  /*46a0*/  MUFU.EX2 R212, R89 ;  /* 0x0000005900d47308 */ /* 0x0021e20000000800 */
[----:B-----5:R1:W-:Y:S01]  /*46b0*/  STS.U16 [R88+UR20+0x9800], R220 ;  /* 0x009800dc58007988 */ /* 0x0203e20008000414 */
[----:B0-----:R-:W-:-:S04]  /*46c0*/  FADD R89, R115, -R116 ;  /* 0x8000007473597221 */ /* 0x001fc80000000000 */
[----:B------:R-:W-:-:S04]  /*46d0*/  FMUL R89, R89, 1.4426950216293334961 ;  /* 0x3fb8aa3b59597820 */ /* 0x000fc80000400000 */
[----:B-1----:R0:W-:Y:S01]  /*46e0*/  MUFU.EX2 R220, R89 ;  /* 0x0000005900dc7308 */ /* 0x0021e20000000800 */
[----:B------:R-:W-:Y:S04]  /*46f0*/  STS.U16 [R88+UR20+0x8000], R93 ;  /* 0x0080005d58007988 */ /* 0x000fe80008000414 */
[----:B------:R-:W-:Y:S01]  /*4700*/  STS.U16 [R88+UR20+0x8400], R98 ;  /* 0x0084006258007988 */ /* 0x000fe20008000414 */
[----:B0-----:R-:W-:-:S03]  /*4710*/  LOP3.LUT R89, R88, 0x40, RZ, 0x3c, !PT ;  /* 0x0000004058597812 */ /* 0x001fc600078e3cff */
[----:B--2---:R-:W-:Y:S04]  /*4720*/  STS.U16 [R88+UR20+0x8800], R99 ;  /* 0x0088006358007988 */ /* 0x004fe80008000414 */
[----:B------:R-:W-:Y:S04]  /*4730*/  STS.U16 [R88+UR20+0x8c00], R102 ;  /* 0x008c006658007988 */ /* 0x000fe80008000414 */
[----:B----4-:R-:W-:Y:S04]  /*4740*/  STS.U16 [R88+UR20+0x9400], R216 ;  /* 0x009400d858007988 */ /* 0x010fe80008000414 */
        /* <DEDUP_REMOVED lines=10> */
[----:B------:R-:W-:Y:S04]  /*47f0*/  STS.U16 [R89+UR20+0x8600], R103 ;  /* 0x0086006759007988 */ /* 0x000fe80008000414 */
[----:B------:R-:W-:Y:S04]  /*4800*/  STS.U16 [R89+UR20+0x8a00], R106 ;  /* 0x008a006a59007988 */ /* 0x000fe80008000414 */
[----:B------:R1:W-:Y:S04]  /*4810*/  STS.U16 [R89+UR20+0x8e00], R107 ;  /* 0x008e006b59007988 */ /* 0x0003e80008000414 */
        /* <DEDUP_REMOVED lines=11> */
[----:B------:R2:W-:Y:S01]  /*48d0*/  STS.U16 [R89+UR20+0xbe00], R110 ;  /* 0x00be006e59007988 */ /* 0x0005e20008000414 */
[----:B------:R3:W-:Y:S06]  /*48e0*/  MEMBAR.ALL.CTA ;  /* 0x0000000000007992 */ /* 0x0007ec0000008000 */
[----:B---3--:R-:W3:Y:S01]  /*48f0*/  FENCE.VIEW.ASYNC.S ;  /* 0x00000000000073c6 */ /* 0x008ee20000000000 */
[--C-:B------:R-:W-:Y:S01]  /*4900*/  FADD R10, R10, -R8.reuse ;  /* 0x800000080a0a7221 */ /* 0x100fe20000000000 */
[--C-:B------:R-:W-:Y:S01]  /*4910*/  FADD R11, R11, -R8.reuse ;  /* 0x800000080b0b7221 */ /* 0x100fe20000000000 */
[--C-:B------:R-:W-:Y:S01]  /*4920*/  FADD R18, R18, -R8.reuse ;  /* 0x8000000812127221 */ /* 0x100fe20000000000 */
[--C-:B------:R-:W-:Y:S01]  /*4930*/  FADD R21, R21, -R8.reuse ;  /* 0x8000000815157221 */ /* 0x100fe20000000000 */
[----:B------:R-:W-:Y:S01]  /*4940*/  FADD R109, R92, -R8 ;  /* 0x800000085c6d7221 */ /* 0x000fe20000000000 */
[--C-:B------:R-:W-:Y:S01]  /*4950*/  FADD R233, R233, -R116.reuse ;  /* 0x80000074e9e97221 */ /* 0x100fe20000000000 */
[----:B------:R-:W-:Y:S01]  /*4960*/  FADD R231, R231, -R116 ;  /* 0x80000074e7e77221 */ /* 0x000fe20000000000 */
[----:B0-----:R-:W-:Y:S01]  /*4970*/  FADD R88, -R116, R7 ;  /* 0x0000000774587221 */ /* 0x001fe20000000100 */
[--C-:B------:R-:W-:Y:S01]  /*4980*/  FADD R94, R94, -R8.reuse ;  /* 0x800000085e5e7221 */ /* 0x100fe20000000000 */
[----:B------:R-:W-:Y:S01]  /*4990*/  FADD R96, R96, -R8 ;  /* 0x8000000860607221 */ /* 0x000fe20000000000 */
[--C-:B------:R-:W-:Y:S01]  /*49a0*/  FADD R100, R100, -R116.reuse ;  /* 0x8000007464647221 */ /* 0x100fe20000000000 */
[--C-:B------:R-:W-:Y:S01]  /*49b0*/  FADD R97, R97, -R116.reuse ;  /* 0x8000007461617221 */ /* 0x100fe20000000000 */
[--C-:B------:R-:W-:Y:S01]  /*49c0*/  FADD R101, R101, -R116.reuse ;  /* 0x8000007465657221 */ /* 0x100fe20000000000 */
[--C-:B------:R-:W-:Y:S01]  /*49d0*/  FADD R229, R229, -R116.reuse ;  /* 0x80000074e5e57221 */ /* 0x100fe20000000000 */
[--C-:B------:R-:W-:Y:S01]  /*49e0*/  FADD R243, R243, -R116.reuse ;  /* 0x80000074f3f37221 */ /* 0x100fe20000000000 */
[--C-:B------:R-:W-:Y:S01]  /*49f0*/  FADD R117, R117, -R116.reuse ;  /* 0x8000007475757221 */ /* 0x100fe20000000000 */
[----:B------:R-:W-:Y:S01]  /*4a00*/  FADD R244, R244, -R116 ;  /* 0x80000074f4f47221 */ /* 0x000fe20000000000 */
[----:B------:R-:W-:Y:S01]  /*4a10*/  FMUL R10, R10, 1.4426950216293334961 ;  /* 0x3fb8aa3b0a0a7820 */ /* 0x000fe20000400000 */
        /* <DEDUP_REMOVED lines=19> */
[----:B-1----:R-:W0:Y:S08]  /*4b50*/  MUFU.EX2 R107, R88 ;  /* 0x00000058006b7308 */ /* 0x002e300000000800 */
[----:B------:R-:W-:Y:S08]  /*4b60*/  MUFU.EX2 R10, R10 ;  /* 0x0000000a000a7308 */ /* 0x000ff00000000800 */
[----:B------:R-:W2:Y:S08]  /*4b70*/  MUFU.EX2 R11, R11 ;  /* 0x0000000b000b7308 */ /* 0x000eb00000000800 */
[----:B------:R-:W1:Y:S08]  /*4b80*/  MUFU.EX2 R16, R16 ;  /* 0x0000001000107308 */ /* 0x000e700000000800 */
[----:B------:R-:W-:Y:S08]  /*4b90*/  MUFU.EX2 R18, R18 ;  /* 0x0000001200127308 */ /* 0x000ff00000000800 */
[----:B------:R-:W-:Y:S08]  /*4ba0*/  MUFU.EX2 R20, R20 ;  /* 0x0000001400147308 */ /* 0x000ff00000000800 */
[----:B------:R-:W-:Y:S08]  /*4bb0*/  MUFU.EX2 R21, R21 ;  /* 0x0000001500157308 */ /* 0x000ff00000000800 */
[----:B------:R-:W-:Y:S08]  /*4bc0*/  MUFU.EX2 R105, R105 ;  /* 0x0000006900697308 */ /* 0x000ff00000000800 */
[----:B------:R-:W-:Y:S08]  /*4bd0*/  MUFU.EX2 R109, R109 ;  /* 0x0000006d006d7308 */ /* 0x000ff00000000800 */
[----:B------:R-:W-:Y:S08]  /*4be0*/  MUFU.EX2 R113, R94 ;  /* 0x0000005e00717308 */ /* 0x000ff00000000800 */
[----:B------:R-:W-:Y:S08]  /*4bf0*/  MUFU.EX2 R2, R96 ;  /* 0x0000006000027308 */ /* 0x000ff00000000800 */
[----:B------:R4:W-:Y:S08]  /*4c00*/  MUFU.EX2 R245, R90 ;  /* 0x0000005a00f57308 */ /* 0x0009f00000000800 */
[----:B------:R-:W5:Y:S08]  /*4c10*/  MUFU.EX2 R248, R100 ;  /* 0x0000006400f87308 */ /* 0x000f700000000800 */
[----:B------:R-:W3:Y:S08]  /*4c20*/  MUFU.EX2 R104, R97 ;  /* 0x0000006100687308 */ /* 0x000ef00000000800 */
[----:B------:R-:W-:Y:S08]  /*4c30*/  MUFU.EX2 R216, R101 ;  /* 0x0000006500d87308 */ /* 0x000ff00000000800 */
[----:B------:R-:W3:Y:S08]  /*4c40*/  MUFU.EX2 R115, R229 ;  /* 0x000000e500737308 */ /* 0x000ef00000000800 */
[----:B------:R-:W3:Y:S08]  /*4c50*/  MUFU.EX2 R224, R224 ;  /* 0x000000e000e07308 */ /* 0x000ef00000000800 */
[----:B------:R-:W-:Y:S08]  /*4c60*/  MUFU.EX2 R228, R228 ;  /* 0x000000e400e47308 */ /* 0x000ff00000000800 */
[----:B------:R-:W3:Y:S08]  /*4c70*/  MUFU.EX2 R114, R243 ;  /* 0x000000f300727308 */ /* 0x000ef00000000800 */
[----:B------:R-:W-:Y:S08]  /*4c80*/  MUFU.EX2 R106, R117 ;  /* 0x00000075006a7308 */ /* 0x000ff00000000800 */
[----:B------:R-:W3:Y:S01]  /*4c90*/  MUFU.EX2 R7, R244 ;  /* 0x000000f400077308 */ /* 0x000ee20000000800 */
[-C--:B------:R-:W-:Y:S01]  /*4ca0*/  FMUL R26, R26, R14.reuse ;  /* 0x0000000e1a1a7220 */ /* 0x080fe20000400000 */
        /* <DEDUP_REMOVED lines=30> */
[----:B------:R-:W-:Y:S01]  /*4e90*/  FMUL R87, R87, R14 ;  /* 0x0000000e57577220 */ /* 0x000fe20000400000 */
[-C--:B0-----:R-:W-:Y:S01]  /*4ea0*/  FMUL R24, R24, R107.reuse ;  /* 0x0000006b18187220 */ /* 0x081fe20000400000 */
        /* <DEDUP_REMOVED lines=31> */
[----:B--2---:R-:W-:-:S02]  /*50a0*/  F2FP.BF16.F32.PACK_AB R89, R11, R10 ;  /* 0x0000000a0b59723e */ /* 0x004fc400000010ff */
[----:B-1----:R-:W-:Y:S02]  /*50b0*/  F2FP.BF16.F32.PACK_AB R91, R16, R15 ;  /* 0x0000000f105b723e */ /* 0x002fe400000010ff */
[----:B------:R-:W-:Y:S02]  /*50c0*/  F2FP.BF16.F32.PACK_AB R88, R12, R9 ;  /* 0x000000090c58723e */ /* 0x000fe400000010ff */
[----:B----4-:R-:W-:Y:S02]  /*50d0*/  F2FP.BF16.F32.PACK_AB R90, R17, R13 ;  /* 0x0000000d115a723e */ /* 0x010fe400000010ff */
[----:B-----5:R-:W-:Y:S02]  /*50e0*/  F2FP.BF16.F32.PACK_AB R92, R248, R245 ;  /* 0x000000f5f85c723e */ /* 0x020fe400000010ff */
[----:B------:R-:W-:Y:S02]  /*50f0*/  F2FP.BF16.F32.PACK_AB R93, R19, R18 ;  /* 0x00000012135d723e */ /* 0x000fe400000010ff */
[----:B---3--:R-:W-:-:S02]  /*5100*/  F2FP.BF16.F32.PACK_AB R94, R212, R104 ;  /* 0x00000068d45e723e */ /* 0x008fc400000010ff */
[----:B------:R-:W-:Y:S02]  /*5110*/  F2FP.BF16.F32.PACK_AB R95, R21, R20 ;  /* 0x00000014155f723e */ /* 0x000fe400000010ff */
[----:B------:R-:W-:Y:S02]  /*5120*/  F2FP.BF16.F32.PACK_AB R96, R115, R216 ;  /* 0x000000d87360723e */ /* 0x000fe400000010ff */
[----:B------:R-:W-:Y:S02]  /*5130*/  F2FP.BF16.F32.PACK_AB R97, R105, R22 ;  /* 0x000000166961723e */ /* 0x000fe400000010ff */
[----:B------:R-:W-:Y:S02]  /*5140*/  F2FP.BF16.F32.PACK_AB R98, R224, R220 ;  /* 0x000000dce062723e */ /* 0x000fe400000010ff */
[----:B------:R-:W-:Y:S02]  /*5150*/  F2FP.BF16.F32.PACK_AB R99, R109, R108 ;  /* 0x0000006c6d63723e */ /* 0x000fe400000010ff */
[----:B------:R-:W-:-:S02]  /*5160*/  F2FP.BF16.F32.PACK_AB R100, R114, R228 ;  /* 0x000000e47264723e */ /* 0x000fc400000010ff */
[----:B------:R-:W-:Y:S02]  /*5170*/  F2FP.BF16.F32.PACK_AB R101, R112, R111 ;  /* 0x0000006f7065723e */ /* 0x000fe400000010ff */
[----:B------:R-:W-:Y:S02]  /*5180*/  F2FP.BF16.F32.PACK_AB R102, R7, R106 ;  /* 0x0000006a0766723e */ /* 0x000fe400000010ff */
[----:B------:R-:W-:Y:S01]  /*5190*/  F2FP.BF16.F32.PACK_AB R103, R2, R113 ;  /* 0x000000710267723e */ /* 0x000fe200000010ff */
[----:B------:R-:W-:Y:S06]  /*51a0*/  BAR.SYNC.DEFER_BLOCKING 0x0 ;  /* 0x0000000000007b1d */ /* 0x000fec0000010000 */
[----:B------:R-:W-:-:S06]  /*51b0*/  WARPGROUP.ARRIVE ;  /* 0x00000000000079c5 */ /* 0x000fcc0000000000 */
[----:B------:R-:W-:-:S12]  /*51c0*/  HGMMA.64x128x16.F32.BF16 R24, R88, gdesc[UR16], R24 ;  /* 0x01e0001058187df0 */ /* 0x000fd80008701818 */
[----:B------:R-:W-:Y:S01]  /*51d0*/  HGMMA.64x128x16.F32.BF16 R24, R92, gdesc[UR8], R24 ;  /* 0x01e000085c187df0 */ /* 0x000fe20008701818 */
[----:B------:R-:W-:Y:S01]  /*51e0*/  FADD R12, R9, R12 ;  /* 0x0000000c090c7221 */ /* 0x000fe20000000000 */
[----:B------:R-:W-:-:S03]  /*51f0*/  FADD R10, R10, R11 ;  /* 0x0000000b0a0a7221 */ /* 0x000fc60000000000 */
[----:B------:R-:W-:Y:S01]  /*5200*/  FADD R12, R13, R12 ;  /* 0x0000000c0d0c7221 */ /* 0x000fe20000000000 */
[----:B------:R-:W-:-:S03]  /*5210*/  FADD R15, R15, R10 ;  /* 0x0000000a0f0f7221 */ /* 0x000fc60000000000 */
[----:B------:R-:W-:-:S03]  /*5220*/  FADD R12, R17, R12 ;  /* 0x0000000c110c7221 */ /* 0x000fc60000000000 */
[----:B------:R-:W-:Y:S01]  /*5230*/  HGMMA.64x128x16.F32.BF16 R24, R96, gdesc[UR24], R24 ;  /* 0x01e0001860187df0 */ /* 0x000fe20008701818 */
[----:B------:R-:W-:Y:S01]  /*5240*/  FADD R15, R16, R15 ;  /* 0x0000000f100f7221 */ /* 0x000fe20000000000 */
[----:B------:R-:W-:-:S03]  /*5250*/  FADD R245, R245, R12 ;  /* 0x0000000cf5f57221 */ /* 0x000fc60000000000 */
        /* <DEDUP_REMOVED lines=21> */
[----:B------:R-:W-:Y:S01]  /*53b0*/  FADD R106, R7, R106 ;  /* 0x0000006a076a7221 */ /* 0x000fe20000000000 */
[----:B------:R-:W0:Y:S02]  /*53c0*/  S2R R229, SR_CTAID.X ;  /* 0x0000000000e57919 */ /* 0x000e240000002500 */
[----:B------:R-:W-:Y:S02]  /*53d0*/  FADD R113, R2, R113 ;  /* 0x0000007102717221 */ /* 0x000fe40000000000 */
[----:B------:R-:W1:Y:S01]  /*53e0*/  SHFL.BFLY PT, R7, R106, 0x2, 0x1f ;  /* 0x0c401f006a077f89 */ /* 0x000e6200000e0000 */
[----:B------:R-:W-:Y:S03]  /*53f0*/  HGMMA.64x128x16.F32.BF16 R24, R100, gdesc[UR28], R24, gsb0 ;  /* 0x01e0001c64187df0 */ /* 0x000fe60008001818 */
[----:B------:R-:W2:Y:S01]  /*5400*/  SHFL.BFLY PT, R2, R113, 0x2, 0x1f ;  /* 0x0c401f0071027f89 */ /* 0x000ea200000e0000 */
[----:B-1----:R-:W-:Y:S01]  /*5410*/  FADD R7, R106, R7 ;  /* 0x000000076a077221 */ /* 0x002fe20000000000 */
[----:B------:R-:W-:Y:S01]  /*5420*/  UIADD3 UR4, UP0, UR4, 0x40, URZ ;  /* 0x0000004004047890 */ /* 0x000fe2000ff1e03f */
[----:B0-----:R-:W-:-:S03]  /*5430*/  IMAD.SHL.U32 R229, R229, 0x80, RZ ;  /* 0x00000080e5e57824 */ /* 0x001fc600078e00ff */
[----:B------:R-:W-:Y:S01]  /*5440*/  UIADD3.X UR5, URZ, UR5, URZ, UP0, !UPT ;  /* 0x000000053f057290 */ /* 0x000fe200087fe43f */
[----:B------:R-:W-:Y:S02]  /*5450*/  VIADD R229, R229, 0x80 ;  /* 0x00000080e5e57836 */ /* 0x000fe40000000000 */
[----:B--2---:R-:W-:Y:S02]  /*5460*/  FADD R9, R113, R2 ;  /* 0x0000000271097221 */ /* 0x004fe40000000000 */
[----:B------:R-:W0:Y:S04]  /*5470*/  SHFL.BFLY PT, R2, R7, 0x1, 0x1f ;  /* 0x0c201f0007027f89 */ /* 0x000e2800000e0000 */
[----:B------:R-:W1:Y:S01]  /*5480*/  SHFL.BFLY PT, R10, R9, 0x1, 0x1f ;  /* 0x0c201f00090a7f89 */ /* 0x000e6200000e0000 */
[----:B------:R-:W-:Y:S01]  /*5490*/  IMAD.U32 R12, RZ, RZ, UR5 ;  /* 0x00000005ff0c7e24 */ /* 0x000fe2000f8e00ff */
[----:B------:R-:W-:-:S04]  /*54a0*/  ISETP.LE.U32.AND P0, PT, R229, UR4, PT ;  /* 0x00000004e5007c0c */ /* 0x000fc8000bf03070 */
[----:B------:R-:W-:Y:S01]  /*54b0*/  ISETP.GE.U32.AND.EX P0, PT, R12, RZ, PT, P0 ;  /* 0x000000ff0c00720c */ /* 0x000fe20003f06100 */
[----:B------:R-:W-:Y:S02]  /*54c0*/  IMAD R0, R249, 0x40, R0 ;  /* 0x00000040f9007824 */ /* 0x000fe400078e0200 */
[----:B------:R-:W-:Y:S02]  /*54d0*/  IMAD R3, R23, 0x40, R3 ;  /* 0x0000004017037824 */ /* 0x000fe400078e0203 */
[----:B0-----:R-:W-:Y:S01]  /*54e0*/  FADD R2, R7, R2 ;  /* 0x0000000207027221 */ /* 0x001fe20000000000 */
[----:B-1----:R-:W-:-:S03]  /*54f0*/  FADD R11, R9, R10 ;  /* 0x0000000a090b7221 */ /* 0x002fc60000000000 */
[----:B------:R-:W-:Y:S01]  /*5500*/  FFMA R6, R107, R6, R2 ;  /* 0x000000066b067223 */ /* 0x000fe20000000002 */
[----:B------:R-:W-:Y:S02]  /*5510*/  IMAD.MOV.U32 R7, RZ, RZ, R116 ;  /* 0x000000ffff077224 */ /* 0x000fe400078e0074 */
[----:B------:R-:W-:Y:S01]  /*5520*/  FFMA R5, R14, R5, R11 ;  /* 0x000000050e057223 */ /* 0x000fe2000000000b */
[----:B------:R-:W-:Y:S01]  /*5530*/  IMAD.MOV.U32 R2, RZ, RZ, R8 ;  /* 0x000000ffff027224 */ /* 0x000fe200078e0008 */
[----:B------:R-:W-:Y:S02]  /*5540*/  WARPGROUP.DEPBAR.LE gsb0, 0x0 ;  /* 0x00008000000079c5 */ /* 0x000fe40000010000 */
[----:B------:R-:W-:Y:S05]  /*5550*/  @!P0 BRA `(.L_x_1) ;  /* 0xffffffd400508947 */ /* 0x000fea000383ffff */
.L_x_0:
[----:B------:R-:W0:Y:S01]  /*5560*/  LDC R2, c[0x0][0x278] ;  /* 0x00009e00ff027b82 */ /* 0x000e220000000800 */
[----:B------:R-:W-:Y:S01]  /*5570*/  FMUL R0, R63, 0.25 ;  /* 0x3e8000003f007820 */ /* 0x000fe20000400000 */
[----:B------:R-:W-:Y:S01]  /*5580*/  FSETP.GT.AND P0, PT, |R5|, 8.50705917302346158658e+37, PT ;  /* 0x7e8000000500780b */ /* 0x000fe20003f04200 */
[----:B------:R-:W-:Y:S01]  /*5590*/  FMUL R21, R46, 0.25 ;  /* 0x3e8000002e157820 */ /* 0x000fe20000400000 */
[----:B------:R-:W-:Y:S01]  /*55a0*/  SHF.R.U32.HI R19, RZ, 0x7, R252 ;  /* 0x00000007ff137819 */ /* 0x000fe200000116fc */
[----:B------:R-:W-:Y:S01]  /*55b0*/  FMUL R20, R59, 0.25 ;  /* 0x3e8000003b147820 */ /* 0x000fe20000400000 */
[----:B------:R-:W-:Y:S01]  /*55c0*/  FSEL R100, R0, R63, P0 ;  /* 0x0000003f00647208 */ /* 0x000fe20000000000 */
[----:B------:R-:W-:Y:S01]  /*55d0*/  FMUL R0, R55, 0.25 ;  /* 0x3e80000037007820 */ /* 0x000fe20000400000 */
[----:B------:R-:W-:Y:S01]  /*55e0*/  FSEL R46, R21, R46, P0 ;  /* 0x0000002e152e7208 */ /* 0x000fe20000000000 */
[----:B------:R-:W-:Y:S01]  /*55f0*/  FMUL R21, R38, 0.25 ;  /* 0x3e80000026157820 */ /* 0x000fe20000400000 */
[----:B------:R-:W-:Y:S01]  /*5600*/  FMUL R13, R78, 0.25 ;  /* 0x3e8000004e0d7820 */ /* 0x000fe20000400000 */
[----:B------:R-:W-:Y:S01]  /*5610*/  SGXT.U32 R19, R19, 0x1 ;  /* 0x000000011313781a */ /* 0x000fe20000000000 */
[----:B------:R-:W-:Y:S01]  /*5620*/  IMAD.MOV.U32 R129, RZ, RZ, R6 ;  /* 0x000000ffff817224 */ /* 0x000fe200078e0006 */
[----:B------:R-:W-:Y:S01]  /*5630*/  FSEL R104, R20, R59, P0 ;  /* 0x0000003b14687208 */ /* 0x000fe20000000000 */
[----:B------:R-:W-:Y:S01]  /*5640*/  FMUL R20, R51, 0.25 ;  /* 0x3e80000033147820 */ /* 0x000fe20000400000 */
        /* <DEDUP_REMOVED lines=9> */
[----:B0-----:R-:W-:-:S02]  /*56e0*/  IMAD R78, R19, R2, RZ ;  /* 0x00000002134e7224 */ /* 0x001fc400078e02ff */
[----:B------:R-:W-:Y:S01]  /*56f0*/  FMUL R19, R54, 0.25 ;  /* 0x3e80000036137820 */ /* 0x000fe20000400000 */
[----:B------:R-:W-:Y:S01]  /*5700*/  FMUL R0, R39, 0.25 ;  /* 0x3e80000027007820 */ /* 0x000fe20000400000 */
[----:B------:R-:W-:Y:S01]  /*5710*/  FSEL R132, R21, R30, P0 ;  /* 0x0000001e15847208 */ /* 0x000fe20000000000 */
[----:B------:R-:W-:Y:S01]  /*5720*/  FMUL R21, R26, 0.25 ;  /* 0x3e8000001a157820 */ /* 0x000fe20000400000 */
[----:B------:R-:W-:Y:S01]  /*5730*/  FSEL R118, R20, R43, P0 ;  /* 0x0000002b14767208 */ /* 0x000fe20000000000 */
[----:B------:R-:W-:Y:S01]  /*5740*/  FMUL R20, R35, 0.25 ;  /* 0x3e80000023147820 */ /* 0x000fe20000400000 */
[----:B------:R-:W-:Y:S01]  /*5750*/  FSEL R110, R19, R54, P0 ;  /* 0x00000036136e7208 */ /* 0x000fe20000000000 */
[----:B------:R-:W-:Y:S01]  /*5760*/  FMUL R19, R50, 0.25 ;  /* 0x3e80000032137820 */ /* 0x000fe20000400000 */
[----:B------:R-:W-:Y:S01]  /*5770*/  FSETP.GT.AND P1, PT, |R129|, 8.50705917302346158658e+37, PT ;  /* 0x7e8000008100780b */ /* 0x000fe20003f24200 */
        /* <DEDUP_REMOVED lines=20> */
[----:B------:R-:W-:Y:S01]  /*58c0*/  IMAD.SHL.U32 R20, R252, 0x4, RZ ;  /* 0x00000004fc147824 */ /* 0x000fe200078e00ff */
        /* <DEDUP_REMOVED lines=40> */
[----:B------:R-:W-:Y:S01]  /*5b50*/  LOP3.LUT R6, R252, 0x7, RZ, 0xc0, !PT ;  /* 0x00000007fc067812 */ /* 0x000fe200078ec0ff */
[----:B------:R-:W-:Y:S01]  /*5b60*/  FMUL R15, R74, 0.25 ;  /* 0x3e8000004a0f7820 */ /* 0x000fe20000400000 */
[----:B------:R-:W-:Y:S01]  /*5b70*/  FSEL R145, R0, R45, P1 ;  /* 0x0000002d00917208 */ /* 0x000fe20000800000 */
[----:B------:R-:W-:Y:S01]  /*5b80*/  FMUL R0, R37, 0.25 ;  /* 0x3e80000025007820 */ /* 0x000fe20000400000 */
[----:B------:R-:W-:Y:S01]  /*5b90*/  FSEL R165, R21, R28, P1 ;  /* 0x0000001c15a57208 */ /* 0x000fe20000800000 */
[----:B------:R-:W-:Y:S01]  /*5ba0*/  FMUL R18, R67, 0.25 ;  /* 0x3e80000043127820 */ /* 0x000fe20000400000 */
[----:B------:R-:W-:Y:S01]  /*5bb0*/  LEA R21, R6, UR20, 0x4 ;  /* 0x0000001406157c11 */ /* 0x000fe2000f8e20ff */
[----:B------:R-:W-:Y:S01]  /*5bc0*/  FMUL R4, R87, 0.25 ;  /* 0x3e80000057047820 */ /* 0x000fe20000400000 */
[----:B------:R-:W-:Y:S01]  /*5bd0*/  FSEL R125, R19, R56, P1 ;  /* 0x00000038137d7208 */ /* 0x000fe20000800000 */
[----:B------:R-:W-:Y:S01]  /*5be0*/  FMUL R19, R48, 0.25 ;  /* 0x3e80000030137820 */ /* 0x000fe20000400000 */
[----:B------:R-:W-:Y:S01]  /*5bf0*/  FSETP.GEU.AND P4, PT, |R5|, 1.175494350822287508e-38, PT ;  /* 0x008000000500780b */ /* 0x000fe20003f8e200 */
[----:B------:R-:W-:Y:S01]  /*5c00*/  IMAD R23, R6, -0x8, R21 ;  /* 0xfffffff806177824 */ /* 0x000fe200078e0215 */
[----:B------:R-:W-:Y:S01]  /*5c10*/  FSEL R153, R0, R37, P1 ;  /* 0x0000002500997208 */ /* 0x000fe20000800000 */
[----:B------:R-:W-:Y:S01]  /*5c20*/  FMUL R0, R29, 0.25 ;  /* 0x3e8000001d007820 */ /* 0x000fe20000400000 */
[----:B------:R-:W-:Y:S01]  /*5c30*/  FMUL R6, R5, 8388608 ;  /* 0x4b00000005067820 */ /* 0x000fe20000400000 */
[----:B------:R-:W-:Y:S01]  /*5c40*/  FSEL R135, R19, R48, P1 ;  /* 0x0000003013877208 */ /* 0x000fe20000800000 */
[----:B------:R-:W-:Y:S01]  /*5c50*/  FMUL R19, R40, 0.25 ;  /* 0x3e80000028137820 */ /* 0x000fe20000400000 */
[----:B------:R-:W-:Y:S01]  /*5c60*/  FSETP.GEU.AND P3, PT, R5, 1.175494350822287508e-38, PT ;  /* 0x008000000500780b */ /* 0x000fe20003f6e000 */
[----:B------:R-:W-:Y:S01]  /*5c70*/  FMUL R7, R86, 0.25 ;  /* 0x3e80000056077820 */ /* 0x000fe20000400000 */
[----:B------:R-:W-:Y:S01]  /*5c80*/  FSEL R163, R0, R29, P1 ;  /* 0x0000001d00a37208 */ /* 0x000fe20000800000 */
[----:B------:R-:W-:Y:S01]  /*5c90*/  FMUL R0, R25, 0.25 ;  /* 0x3e80000019007820 */ /* 0x000fe20000400000 */
[----:B------:R-:W-:Y:S01]  /*5ca0*/  FSEL R173, R6, R5, !P3 ;  /* 0x0000000506ad7208 */ /* 0x000fe20005800000 */
[----:B------:R-:W-:Y:S01]  /*5cb0*/  @P0 FMUL R5, R5, 0.25 ;  /* 0x3e80000005050820 */ /* 0x000fe20000400000 */
[----:B------:R-:W-:Y:S01]  /*5cc0*/  FSEL R151, R19, R40, P1 ;  /* 0x0000002813977208 */ /* 0x000fe20000800000 */
[----:B------:R-:W-:Y:S01]  /*5cd0*/  FMUL R19, R32, 0.25 ;  /* 0x3e80000020137820 */ /* 0x000fe20000400000 */
[----:B------:R-:W-:Y:S01]  /*5ce0*/  FSEL R169, R0, R25, P1 ;  /* 0x0000001900a97208 */ /* 0x000fe20000800000 */
[----:B------:R-:W-:Y:S01]  /*5cf0*/  @!P4 FMUL R5, R5, 16777216 ;  /* 0x4b8000000505c820 */ /* 0x000fe20000400000 */
[C---:B------:R-:W-:Y:S01]  /*5d00*/  FMUL R0, R129.reuse, 8388608 ;  /* 0x4b00000081007820 */ /* 0x040fe20000400000 */
[----:B------:R-:W-:Y:S01]  /*5d10*/  FSETP.GEU.AND P2, PT, R129, 1.175494350822287508e-38, PT ;  /* 0x008000008100780b */ /* 0x000fe20003f4e000 */
[----:B------:R-:W-:Y:S01]  /*5d20*/  VIADD R6, R173, 0xc0cafb0d ;  /* 0xc0cafb0dad067836 */ /* 0x000fe20000000000 */
[----:B------:R-:W-:Y:S01]  /*5d30*/  FSEL R161, R19, R32, P1 ;  /* 0x0000002013a17208 */ /* 0x000fe20000800000 */
[----:B------:R-:W-:Y:S01]  /*5d40*/  FMUL R19, R24, 0.25 ;  /* 0x3e80000018137820 */ /* 0x000fe20000400000 */
[----:B------:R-:W-:Y:S01]  /*5d50*/  FSEL R80, R0, R129, !P2 ;  /* 0x0000008100507208 */ /* 0x000fe20005000000 */
[----:B------:R-:W0:Y:S01]  /*5d60*/  MUFU.RCP R5, R5 ;  /* 0x0000000500057308 */ /* 0x000e220000001000 */
[----:B------:R-:W-:Y:S01]  /*5d70*/  FSEL R102, R11, R62, P0 ;  /* 0x0000003e0b667208 */ /* 0x000fe20000000000 */
[----:B------:R-:W-:Y:S01]  /*5d80*/  FMUL R10, R83, 0.25 ;  /* 0x3e800000530a7820 */ /* 0x000fe20000400000 */
[----:B------:R-:W-:Y:S01]  /*5d90*/  FSEL R171, R19, R24, P1 ;  /* 0x0000001813ab7208 */ /* 0x000fe20000800000 */
[----:B------:R-:W-:Y:S01]  /*5da0*/  FMUL R12, R79, 0.25 ;  /* 0x3e8000004f0c7820 */ /* 0x000fe20000400000 */
[----:B------:R-:W-:Y:S01]  /*5db0*/  FMUL R14, R75, 0.25 ;  /* 0x3e8000004b0e7820 */ /* 0x000fe20000400000 */
[----:B------:R-:W-:Y:S01]  /*5dc0*/  FMUL R16, R71, 0.25 ;  /* 0x3e80000047107820 */ /* 0x000fe20000400000 */
[----:B------:R-:W-:Y:S01]  /*5dd0*/  FMUL R17, R70, 0.25 ;  /* 0x3e80000046117820 */ /* 0x000fe20000400000 */
[----:B------:R-:W-:Y:S01]  /*5de0*/  FMUL R3, R66, 0.25 ;  /* 0x3e80000042037820 */ /* 0x000fe20000400000 */
[----:B------:R-:W-:Y:S01]  /*5df0*/  FMUL R11, R58, 0.25 ;  /* 0x3e8000003a0b7820 */ /* 0x000fe20000400000 */
[----:B------:R-:W-:Y:S01]  /*5e00*/  IMAD.SHL.U32 R19, R252, 0x8, RZ ;  /* 0x00000008fc137824 */ /* 0x000fe200078e00ff */
[----:B------:R-:W-:Y:S01]  /*5e10*/  LOP3.LUT R20, R20, 0x1c0, RZ, 0xc0, !PT ;  /* 0x000001c014147812 */ /* 0x000fe200078ec0ff */
[----:B------:R-:W-:Y:S01]  /*5e20*/  VIADD R0, R80, 0xc0cafb0d ;  /* 0xc0cafb0d50007836 */ /* 0x000fe20000000000 */
[----:B------:R-:W-:Y:S01]  /*5e30*/  FSEL R9, R9, R82, P0 ;  /* 0x0000005209097208 */ /* 0x000fe20000000000 */
[----:B------:R-:W-:Y:S01]  /*5e40*/  @!P4 FMUL R13, R13, 16777216 ;  /* 0x4b8000000d0dc820 */ /* 0x000fe20000400000 */
[----:B------:R-:W-:Y:S01]  /*5e50*/  FSEL R15, R15, R74, P0 ;  /* 0x0000004a0f0f7208 */ /* 0x000fe20000000000 */
[----:B------:R-:W-:Y:S01]  /*5e60*/  IMAD.IADD R29, R20, 0x1, R23 ;  /* 0x00000001141d7824 */ /* 0x000fe200078e0217 */
[----:B------:R-:W-:Y:S01]  /*5e70*/  FSEL R18, R18, R67, P0 ;  /* 0x0000004312127208 */ /* 0x000fe20000000000 */
[----:B------:R-:W-:Y:S01]  /*5e80*/  @!P4 FMUL R9, R9, 16777216 ;  /* 0x4b8000000909c820 */ /* 0x000fe20000400000 */
[----:B------:R-:W-:Y:S01]  /*5e90*/  LOP3.LUT R24, R252, 0x8, RZ, 0xc0, !PT ;  /* 0x00000008fc187812 */ /* 0x000fe200078ec0ff */
[----:B------:R-:W-:Y:S01]  /*5ea0*/  @!P4 FMUL R15, R15, 16777216 ;  /* 0x4b8000000f0fc820 */ /* 0x000fe20000400000 */
[----:B------:R-:W-:Y:S01]  /*5eb0*/  LOP3.LUT R22, R6, 0xff800000, RZ, 0xc0, !PT ;  /* 0xff80000006167812 */ /* 0x000fe200078ec0ff */
[----:B------:R-:W-:Y:S01]  /*5ec0*/  @!P4 FMUL R18, R18, 16777216 ;  /* 0x4b8000001212c820 */ /* 0x000fe20000400000 */
[----:B------:R-:W-:Y:S01]  /*5ed0*/  FSEL R4, R4, R87, P0 ;  /* 0x0000005704047208 */ /* 0x000fe20000000000 */
[----:B------:R-:W-:Y:S01]  /*5ee0*/  IMAD R25, R24, 0x100, R21 ;  /* 0x0000010018197824 */ /* 0x000fe200078e0215 */
[----:B------:R-:W-:Y:S01]  /*5ef0*/  FSEL R7, R7, R86, P0 ;  /* 0x0000005607077208 */ /* 0x000fe20000000000 */
[----:B------:R-:W-:Y:S01]  /*5f00*/  @!P4 FMUL R100, R100, 16777216 ;  /* 0x4b8000006464c820 */ /* 0x000fe20000400000 */
        /* <DEDUP_REMOVED lines=14> */
[----:B------:R-:W-:Y:S01]  /*5ff0*/  LOP3.LUT R48, R19, 0x780, RZ, 0xc0, !PT ;  /* 0x0000078013307812 */ /* 0x000fe200078ec0ff */
[----:B------:R-:W-:Y:S01]  /*6000*/  @!P4 FMUL R98, R98, 16777216 ;  /* 0x4b8000006262c820 */ /* 0x000fe20000400000 */
[----:B------:R-:W-:Y:S01]  /*6010*/  LOP3.LUT R19, R0, 0xff800000, RZ, 0xc0, !PT ;  /* 0xff80000000137812 */ /* 0x000fe200078ec0ff */
[----:B------:R-:W-:Y:S01]  /*6020*/  @!P4 FMUL R102, R102, 16777216 ;  /* 0x4b8000006666c820 */ /* 0x000fe20000400000 */
[----:B------:R-:W-:Y:S01]  /*6030*/  FSEL R20, RZ, -23, P3 ;  /* 0xc1b80000ff147808 */ /* 0x000fe20001800000 */
[----:B------:R-:W-:Y:S01]  /*6040*/  @!P4 FMUL R104, R104, 16777216 ;  /* 0x4b8000006868c820 */ /* 0x000fe20000400000 */
[----:B------:R-:W-:Y:S01]  /*6050*/  I2FP.F32.S32 R23, R22 ;  /* 0x0000001600177245 */ /* 0x000fe20000201400 */
[----:B------:R-:W-:Y:S01]  /*6060*/  @!P4 FMUL R106, R106, 16777216 ;  /* 0x4b8000006a6ac820 */ /* 0x000fe20000400000 */
[----:B------:R-:W-:Y:S01]  /*6070*/  FSEL R6, RZ, -23, P2 ;  /* 0xc1b80000ff067808 */ /* 0x000fe20001000000 */
[----:B------:R-:W-:Y:S01]  /*6080*/  @!P4 FMUL R108, R108, 16777216 ;  /* 0x4b8000006c6cc820 */ /* 0x000fe20000400000 */
[----:B------:R-:W-:Y:S01]  /*6090*/  I2FP.F32.S32 R21, R19 ;  /* 0x0000001300157245 */ /* 0x000fe20000201400 */
[----:B------:R-:W-:Y:S01]  /*60a0*/  @!P4 FMUL R110, R110, 16777216 ;  /* 0x4b8000006e6ec820 */ /* 0x000fe20000400000 */
[----:B------:R-:W-:Y:S01]  /*60b0*/  FSETP.GEU.AND P2, PT, |R129|, 1.175494350822287508e-38, PT ;  /* 0x008000008100780b */ /* 0x000fe20003f4e200 */
[----:B------:R-:W-:Y:S01]  /*60c0*/  @!P4 FMUL R112, R112, 16777216 ;  /* 0x4b8000007070c820 */ /* 0x000fe20000400000 */
        /* <DEDUP_REMOVED lines=13> */
[----:B------:R-:W-:-:S02]  /*61a0*/  IMAD.IADD R19, R80, 0x1, -R19 ;  /* 0x0000000150137824 */ /* 0x000fc400078e0a13 */
[----:B------:R-:W-:Y:S01]  /*61b0*/  FFMA.FTZ R20, R23, 1.1920928955078125e-07, R20 ;  /* 0x3400000017147823 */ /* 0x000fe20000010014 */
[----:B------:R-:W-:Y:S02]  /*61c0*/  IMAD.IADD R22, R173, 0x1, -R22 ;  /* 0x00000001ad167824 */ /* 0x000fe400078e0a16 */
[C---:B0-----:R-:W-:Y:S01]  /*61d0*/  FMUL R41, R5.reuse, R9 ;  /* 0x0000000905297220 */ /* 0x041fe20000400000 */
[C---:B------:R-:W-:Y:S01]  /*61e0*/  FMUL R37, R5.reuse, R13 ;  /* 0x0000000d05257220 */ /* 0x040fe20000400000 */
        /* <DEDUP_REMOVED lines=29> */
[----:B------:R-:W-:Y:S01]  /*63c0*/  FMUL R9, R5, R136 ;  /* 0x0000008805097220 */ /* 0x000fe20000400000 */
[----:B------:R-:W-:-:S02]  /*63d0*/  IMAD.MOV.U32 R5, RZ, RZ, 0x3dc6b27f ;  /* 0x3dc6b27fff057424 */ /* 0x000fc400078e00ff */
[----:B------:R-:W-:Y:S01]  /*63e0*/  FADD R19, R19, -1 ;  /* 0xbf80000013137421 */ /* 0x000fe20000000000 */
[----:B------:R-:W-:Y:S01]  /*63f0*/  FADD R22, R22, -1 ;  /* 0xbf80000016167421 */ /* 0x000fe20000000000 */
[----:B------:R-:W-:Y:S01]  /*6400*/  @P1 FMUL R129, R129, 0.25 ;  /* 0x3e80000081811820 */ /* 0x000fe20000400000 */
[----:B------:R-:W-:Y:S01]  /*6410*/  FFMA.FTZ R21, R21, 1.1920928955078125e-07, R6 ;  /* 0x3400000015157823 */ /* 0x000fe20000010006 */
[-C--:B------:R-:W-:Y:S01]  /*6420*/  FFMA.FTZ R4, R19, R5.reuse, -0.16845393180847167969 ;  /* 0xbe2c7f3013047423 */ /* 0x080fe20000010005 */
[C---:B------:R-:W-:Y:S01]  /*6430*/  FFMA.FTZ R5, R22.reuse, R5, -0.16845393180847167969 ;  /* 0xbe2c7f3016057423 */ /* 0x040fe20000010005 */
[----:B------:R-:W-:Y:S01]  /*6440*/  @!P2 FMUL R129, R129, 16777216 ;  /* 0x4b8000008181a820 */ /* 0x000fe20000400000 */
[----:B------:R-:W-:Y:S01]  /*6450*/  @!P2 FMUL R27, R27, 16777216 ;  /* 0x4b8000001b1ba820 */ /* 0x000fe20000400000 */
[----:B------:R-:W-:Y:S01]  /*6460*/  FFMA.FTZ R4, R19, R4, 0.1716887056827545166 ;  /* 0x3e2fcf2a13047423 */ /* 0x000fe20000010004 */
[C---:B------:R-:W-:Y:S01]  /*6470*/  FFMA.FTZ R5, R22.reuse, R5, 0.1716887056827545166 ;  /* 0x3e2fcf2a16057423 */ /* 0x040fe20000010005 */
[----:B------:R-:W0:Y:S01]  /*6480*/  MUFU.RCP R6, R129 ;  /* 0x0000008100067308 */ /* 0x000e220000001000 */
[----:B------:R-:W-:Y:S01]  /*6490*/  @!P2 FMUL R35, R35, 16777216 ;  /* 0x4b8000002323a820 */ /* 0x000fe20000400000 */
[----:B------:R-:W-:Y:S01]  /*64a0*/  FFMA.FTZ R4, R19, R4, -0.17900948226451873779 ;  /* 0xbe374e4313047423 */ /* 0x000fe20000010004 */
[C---:B------:R-:W-:Y:S01]  /*64b0*/  FFMA.FTZ R5, R22.reuse, R5, -0.17900948226451873779 ;  /* 0xbe374e4316057423 */ /* 0x040fe20000010005 */
[----:B------:R-:W-:Y:S01]  /*64c0*/  @!P2 FMUL R101, R101, 16777216 ;  /* 0x4b8000006565a820 */ /* 0x000fe20000400000 */
[----:B------:R-:W-:Y:S01]  /*64d0*/  @!P2 FMUL R103, R103, 16777216 ;  /* 0x4b8000006767a820 */ /* 0x000fe20000400000 */
[----:B------:R-:W-:Y:S01]  /*64e0*/  FFMA.FTZ R4, R19, R4, 0.20512372255325317383 ;  /* 0x3e520bf413047423 */ /* 0x000fe20000010004 */
[C---:B------:R-:W-:Y:S01]  /*64f0*/  FFMA.FTZ R5, R22.reuse, R5, 0.20512372255325317383 ;  /* 0x3e520bf416057423 */ /* 0x040fe20000010005 */
[----:B------:R-:W-:Y:S01]  /*6500*/  @!P2 FMUL R105, R105, 16777216 ;  /* 0x4b8000006969a820 */ /* 0x000fe20000400000 */
[----:B------:R-:W-:Y:S01]  /*6510*/  @!P2 FMUL R107, R107, 16777216 ;  /* 0x4b8000006b6ba820 */ /* 0x000fe20000400000 */
[----:B------:R-:W-:Y:S01]  /*6520*/  FFMA.FTZ R4, R19, R4, -0.24046532809734344482 ;  /* 0xbe763c8b13047423 */ /* 0x000fe20000010004 */
[C---:B------:R-:W-:Y:S01]  /*6530*/  FFMA.FTZ R5, R22.reuse, R5, -0.24046532809734344482 ;  /* 0xbe763c8b16057423 */ /* 0x040fe20000010005 */
[----:B------:R-:W-:Y:S01]  /*6540*/  @!P2 FMUL R109, R109, 16777216 ;  /* 0x4b8000006d6da820 */ /* 0x000fe20000400000 */
[----:B------:R-:W-:Y:S01]  /*6550*/  @!P2 FMUL R111, R111, 16777216 ;  /* 0x4b8000006f6fa820 */ /* 0x000fe20000400000 */
[----:B------:R-:W-:Y:S01]  /*6560*/  @!P2 FMUL R113, R113, 16777216 ;  /* 0x4b8000007171a820 */ /* 0x000fe20000400000 */
[----:B------:R-:W-:Y:S01]  /*6570*/  FFMA.FTZ R5, R22, R5, 0.28857114911079406738 ;  /* 0x3e93bf9916057423 */ /* 0x000fe20000010005 */
        /* <DEDUP_REMOVED lines=23> */
[C---:B------:R-:W-:Y:S01]  /*66f0*/  FFMA.FTZ R4, R19.reuse, R4, 0.28857114911079406738 ;  /* 0x3e93bf9913047423 */ /* 0x040fe20000010004 */
[----:B------:R-:W-:Y:S01]  /*6700*/  IMAD.IADD R48, R48, 0x1, R25 ;  /* 0x0000000130307824 */ /* 0x000fe200078e0219 */
[----:B------:R-:W-:Y:S01]  /*6710*/  LEA.HI R0, R24, R29, RZ, 0x1f ;  /* 0x0000001d18007211 */ /* 0x000fe200078ff8ff */
[C---:B0-----:R-:W-:Y:S01]  /*6720*/  FMUL R44, R6.reuse, R27 ;  /* 0x0000001b062c7220 */ /* 0x041fe20000400000 */
[----:B------:R-:W-:Y:S01]  /*6730*/  FMUL R46, R6, R35 ;  /* 0x00000023062e7220 */ /* 0x000fe20000400000 */
[----:B------:R-:W-:Y:S01]  /*6740*/  FFMA.FTZ R7, R22, R5, -0.36067417263984680176 ;  /* 0xbeb8aa4916077423 */ /* 0x000fe20000010005 */
        /* <DEDUP_REMOVED lines=30> */
[----:B------:R-:W-:Y:S01]  /*6930*/  FFMA.FTZ R6, R19, R4, -0.36067417263984680176 ;  /* 0xbeb8aa4913067423 */ /* 0x000fe20000010004 */
[----:B------:R-:W-:Y:S01]  /*6940*/  FFMA.FTZ R7, R22, R7, 0.48089820146560668945 ;  /* 0x3ef6384a16077423 */ /* 0x000fe20000010007 */
[----:B------:R-:W-:Y:S01]  /*6950*/  LOP3.LUT R65, R252, 0xff, RZ, 0xc0, !PT ;  /* 0x000000fffc417812 */ /* 0x000fe200078ec0ff */
[----:B------:R-:W-:-:S02]  /*6960*/  IMAD R99, R2, 0x2, R78 ;  /* 0x0000000202637824 */ /* 0x000fc400078e024e */
[----:B------:R-:W-:Y:S01]  /*6970*/  FFMA.FTZ R6, R19, R6, 0.48089820146560668945 ;  /* 0x3ef6384a13067423 */ /* 0x000fe20000010006 */
[----:B------:R-:W-:Y:S01]  /*6980*/  FFMA.FTZ R7, R22, R7, -0.72134751081466674805 ;  /* 0xbf38aa3b16077423 */ /* 0x000fe20000010007 */
[----:B------:R-:W-:Y:S01]  /*6990*/  F2FP.BF16.F32.PACK_AB R5, R163, R12 ;  /* 0x0000000ca305723e */ /* 0x000fe200000010ff */
[----:B------:R-:W-:Y:S02]  /*69a0*/  IMAD R3, R2, 0x2, R99 ;  /* 0x0000000202037824 */ /* 0x000fe400078e0263 */
[----:B------:R-:W-:Y:S01]  /*69b0*/  FFMA.FTZ R12, R19, R6, -0.72134751081466674805 ;  /* 0xbf38aa3b130c7423 */ /* 0x000fe20000010006 */
[----:B------:R-:W-:Y:S01]  /*69c0*/  F2FP.BF16.F32.PACK_AB R6, R132, R9 ;  /* 0x000000098406723e */ /* 0x000fe200000010ff */
[----:B------:R-:W-:Y:S01]  /*69d0*/  FMUL R9, R22, R7 ;  /* 0x0000000716097220 */ /* 0x000fe20000400000 */
[----:B------:R-:W-:Y:S01]  /*69e0*/  F2FP.BF16.F32.PACK_AB R4, R165, R64 ;  /* 0x00000040a504723e */ /* 0x000fe200000010ff */
[----:B------:R-:W-:Y:S01]  /*69f0*/  FMUL R12, R19, R12 ;  /* 0x0000000c130c7220 */ /* 0x000fe20000400000 */
[----:B------:R-:W-:Y:S01]  /*6a00*/  F2FP.BF16.F32.PACK_AB R7, R130, R167 ;  /* 0x000000a78207723e */ /* 0x000fe200000010ff */
[----:B------:R-:W-:Y:S01]  /*6a10*/  BAR.SYNC.DEFER_BLOCKING 0x0 ;  /* 0x0000000000007b1d */ /* 0x000fe20000010000 */
[----:B------:R-:W-:Y:S01]  /*6a20*/  LEA R65, R65, UR20, 0x4 ;  /* 0x0000001441417c11 */ /* 0x000fe2000f8e20ff */
[----:B------:R-:W-:Y:S01]  /*6a30*/  FMUL R12, R19, R12 ;  /* 0x0000000c130c7220 */ /* 0x000fe20000400000 */
[----:B------:R-:W-:Y:S01]  /*6a40*/  F2FP.BF16.F32.PACK_AB R16, R16, R161 ;  /* 0x000000a11010723e */ /* 0x000fe200000010ff */
[----:B------:R-:W-:Y:S01]  /*6a50*/  FMUL R9, R22, R9 ;  /* 0x0000000916097220 */ /* 0x000fe20000400000 */
[----:B------:R-:W-:Y:S01]  /*6a60*/  F2FP.BF16.F32.PACK_AB R17, R17, R76 ;  /* 0x0000004c1111723e */ /* 0x000fe200000010ff */
[----:B------:R-:W-:Y:S01]  /*6a70*/  FFMA.FTZ R12, R19, 1.4426950216293334961, R12 ;  /* 0x3fb8aa3b130c7823 */ /* 0x000fe2000001000c */
[----:B------:R-:W-:Y:S01]  /*6a80*/  F2FP.BF16.F32.PACK_AB R18, R18, R157 ;  /* 0x0000009d1212723e */ /* 0x000fe200000010ff */
[----:B------:R-:W-:Y:S01]  /*6a90*/  FFMA.FTZ R9, R22, 1.4426950216293334961, R9 ;  /* 0x3fb8aa3b16097823 */ /* 0x000fe20000010009 */
[----:B------:R-:W-:Y:S01]  /*6aa0*/  F2FP.BF16.F32.PACK_AB R19, R122, R15 ;  /* 0x0000000f7a13723e */ /* 0x000fe200000010ff */
[----:B------:R-:W-:Y:S01]  /*6ab0*/  FADD R64, R21, R12 ;  /* 0x0000000c15407221 */ /* 0x000fe20000000000 */
[----:B------:R-:W-:Y:S01]  /*6ac0*/  ISETP.GE.U32.AND P1, PT, R80, 0x7f800000, PT ;  /* 0x7f8000005000780c */ /* 0x000fe20003f26070 */
[----:B------:R-:W-:Y:S01]  /*6ad0*/  FADD R9, R20, R9 ;  /* 0x0000000914097221 */ /* 0x000fe20000000000 */
[----:B------:R-:W-:Y:S01]  /*6ae0*/  F2FP.BF16.F32.PACK_AB R21, R145, R14 ;  /* 0x0000000e9115723e */ /* 0x000fe200000010ff */
[C---:B------:R-:W-:Y:S01]  /*6af0*/  IMAD R82, R2.reuse, 0x2, R3 ;  /* 0x0000000202527824 */ /* 0x040fe200078e0203 */
[----:B------:R-:W-:Y:S01]  /*6b00*/  F2FP.BF16.F32.PACK_AB R22, R13, R120 ;  /* 0x000000780d16723e */ /* 0x000fe200000010ff */
[----:B------:R-:W0:Y:S01]  /*6b10*/  S2R R212, SR_CTAID.X ;  /* 0x0000000000d47919 */ /* 0x000e220000002500 */
[----:B------:R-:W-:Y:S01]  /*6b20*/  ISETP.GE.U32.AND P2, PT, R173, 0x7f800000, PT ;  /* 0x7f800000ad00780c */ /* 0x000fe20003f46070 */
[----:B------:R-:W-:Y:S01]  /*6b30*/  IMAD R11, R2, 0x2, R82 ;  /* 0x00000002020b7824 */ /* 0x000fe200078e0252 */
[----:B------:R-:W-:Y:S01]  /*6b40*/  F2FP.BF16.F32.PACK_AB R23, R23, R118 ;  /* 0x000000761717723e */ /* 0x000fe200000010ff */
[----:B------:R-:W-:Y:S01]  /*6b50*/  ULDC.64 UR4, c[0x0][0x270] ;  /* 0x00009c0000047ab9 */ /* 0x000fe20000000a00 */
[----:B------:R-:W-:Y:S01]  /*6b60*/  F2FP.BF16.F32.PACK_AB R24, R24, R27 ;  /* 0x0000001b1818723e */ /* 0x000fe200000010ff */
[----:B------:R-:W-:Y:S01]  /*6b70*/  IMAD R47, R2, 0x2, R11 ;  /* 0x00000002022f7824 */ /* 0x000fe200078e020b */
[----:B------:R-:W-:Y:S01]  /*6b80*/  F2FP.BF16.F32.PACK_AB R25, R25, R68 ;  /* 0x000000441919723e */ /* 0x000fe200000010ff */
[----:B------:R-:W-:Y:S01]  /*6b90*/  STSM.16.M88.4 [R48], R4 ;  /* 0x0000000430007844 */ /* 0x000fe20000000200 */
[----:B------:R-:W-:Y:S01]  /*6ba0*/  @P1 IMAD.MOV.U32 R12, RZ, RZ, 0x7f800000 ;  /* 0x7f800000ff0c1424 */ /* 0x000fe200078e00ff */
[----:B------:R-:W-:Y:S01]  /*6bb0*/  F2FP.BF16.F32.PACK_AB R26, R26, R143 ;  /* 0x0000008f1a1a723e */ /* 0x000fe200000010ff */
[----:B------:R-:W-:Y:S01]  /*6bc0*/  IMAD R54, R2, 0x2, R47 ;  /* 0x0000000202367824 */ /* 0x000fe200078e022f */
[----:B------:R-:W-:Y:S01]  /*6bd0*/  BAR.SYNC.DEFER_BLOCKING 0x0 ;  /* 0x0000000000007b1d */ /* 0x000fe20000010000 */
[----:B------:R-:W-:Y:S01]  /*6be0*/  @P1 FFMA.FTZ R64, R80, R12, +INF ;  /* 0x7f80000050401423 */ /* 0x000fe2000001000c */
[----:B------:R-:W-:Y:S01]  /*6bf0*/  @P2 IMAD.MOV.U32 R20, RZ, RZ, 0x7f800000 ;  /* 0x7f800000ff142424 */ /* 0x000fe200078e00ff */
[----:B------:R-:W-:Y:S01]  /*6c00*/  F2FP.BF16.F32.PACK_AB R27, R108, R141 ;  /* 0x0000008d6c1b723e */ /* 0x000fe200000010ff */
[----:B------:R-:W-:Y:S01]  /*6c10*/  IMAD R55, R2, 0x2, R54 ;  /* 0x0000000202377824 */ /* 0x000fe200078e0236 */
[----:B------:R-:W-:Y:S01]  /*6c20*/  F2FP.BF16.F32.PACK_AB R32, R32, R35 ;  /* 0x000000232020723e */ /* 0x000fe200000010ff */
[----:B------:R-:W-:Y:S01]  /*6c30*/  @P2 FFMA.FTZ R9, R173, R20, +INF ;  /* 0x7f800000ad092423 */ /* 0x000fe20000010014 */
[----:B------:R-:W-:Y:S01]  /*6c40*/  F2FP.BF16.F32.PACK_AB R20, R147, R72 ;  /* 0x000000489314723e */ /* 0x000fe200000010ff */
[----:B------:R-:W-:Y:S01]  /*6c50*/  IMAD R58, R2, 0x2, R55 ;  /* 0x00000002023a7824 */ /* 0x000fe200078e0237 */
[----:B------:R-:W-:Y:S01]  /*6c60*/  F2FP.BF16.F32.PACK_AB R33, R33, R60 ;  /* 0x0000003c2121723e */ /* 0x000fe200000010ff */
[----:B------:R-:W1:Y:S01]  /*6c70*/  LDC.64 R142, c[0x0][0x228] ;  /* 0x00008a00ff8e7b82 */ /* 0x000e620000000a00 */
[----:B------:R-:W-:Y:S01]  /*6c80*/  F2FP.BF16.F32.PACK_AB R34, R34, R139 ;  /* 0x0000008b2222723e */ /* 0x000fe200000010ff */
[----:B------:R-:W-:Y:S01]  /*6c90*/  IMAD R51, R2, 0x2, R58 ;  /* 0x0000000202337824 */ /* 0x000fe200078e023a */
[----:B------:R-:W-:Y:S01]  /*6ca0*/  F2FP.BF16.F32.PACK_AB R35, R100, R137 ;  /* 0x000000896423723e */ /* 0x000fe200000010ff */
[----:B------:R-:W-:Y:S01]  /*6cb0*/  UIMAD UR4, UR7, UR4, URZ ;  /* 0x00000004070472a4 */ /* 0x000fe2000f8e023f */
[----:B------:R-:W-:Y:S01]  /*6cc0*/  F2FP.BF16.F32.PACK_AB R28, R28, R129 ;  /* 0x000000811c1c723e */ /* 0x000fe200000010ff */
[----:B------:R-:W-:Y:S01]  /*6cd0*/  IMAD R62, R2, 0x2, R51 ;  /* 0x00000002023e7824 */ /* 0x000fe200078e0233 */
[----:B------:R-:W-:-:S02]  /*6ce0*/  F2FP.BF16.F32.PACK_AB R29, R29, R56 ;  /* 0x000000381d1d723e */ /* 0x000fc400000010ff */
[----:B------:R-:W-:Y:S01]  /*6cf0*/  F2FP.BF16.F32.PACK_AB R30, R30, R45 ;  /* 0x0000002d1e1e723e */ /* 0x000fe200000010ff */
[----:B------:R-:W-:Y:S01]  /*6d00*/  IMAD R66, R2, 0x2, R62 ;  /* 0x0000000202427824 */ /* 0x000fe200078e023e */
[----:B------:R-:W-:Y:S01]  /*6d10*/  F2FP.BF16.F32.PACK_AB R31, R31, R42 ;  /* 0x0000002a1f1f723e */ /* 0x000fe200000010ff */
[----:B0-----:R-:W-:Y:S01]  /*6d20*/  IMAD.SHL.U32 R212, R212, 0x80, RZ ;  /* 0x00000080d4d47824 */ /* 0x001fe200078e00ff */
[----:B------:R-:W-:Y:S01]  /*6d30*/  F2FP.BF16.F32.PACK_AB R38, R38, R41 ;  /* 0x000000292626723e */ /* 0x000fe200000010ff */
[----:B------:R-:W0:Y:S01]  /*6d40*/  LDS.128 R4, [R65] ;  /* 0x0000000041047984 */ /* 0x000e220000000c00 */
[C---:B------:R-:W-:Y:S01]  /*6d50*/  IMAD R70, R2.reuse, 0x2, R66 ;  /* 0x0000000202467824 */ /* 0x040fe200078e0242 */
[----:B------:R-:W-:Y:S01]  /*6d60*/  F2FP.BF16.F32.PACK_AB R39, R39, R10 ;  /* 0x0000000a2727723e */ /* 0x000fe200000010ff */
[----:B------:R-:W-:Y:S02]  /*6d70*/  BAR.SYNC.DEFER_BLOCKING 0x0 ;  /* 0x0000000000007b1d */ /* 0x000fe40000010000 */
[----:B------:R-:W-:Y:S01]  /*6d80*/  IMAD R59, R2, 0x2, R70 ;  /* 0x00000002023b7824 */ /* 0x000fe200078e0246 */
[----:B------:R-:W-:-:S02]  /*6d90*/  LOP3.LUT R212, R212, 0x7f, R252, 0xf8, !PT ;  /* 0x0000007fd4d47812 */ /* 0x000fc400078ef8fc */
[----:B------:R-:W-:Y:S01]  /*6da0*/  FSETP.NEU.AND P0, PT, R80, RZ, PT ;  /* 0x000000ff5000720b */ /* 0x000fe20003f0d000 */
[----:B------:R-:W-:Y:S01]  /*6db0*/  IMAD R74, R2, 0x2, R59 ;  /* 0x00000002024a7824 */ /* 0x000fe200078e023b */
[----:B------:R-:W-:Y:S01]  /*6dc0*/  FSETP.NEU.AND P1, PT, R173, RZ, PT ;  /* 0x000000ffad00720b */ /* 0x000fe20003f2d000 */
[----:B------:R-:W-:Y:S01]  /*6dd0*/  IMAD R42, R212, UR5, RZ ;  /* 0x00000005d42a7c24 */ /* 0x000fe2000f8e02ff */
[----:B------:R-:W-:Y:S01]  /*6de0*/  USHF.L.U32 UR5, UR4, 0x1, URZ ;  /* 0x0000000104057899 */ /* 0x000fe2000800063f */
[----:B------:R-:W-:Y:S01]  /*6df0*/  IMAD R63, R2, 0x2, R74 ;  /* 0x00000002023f7824 */ /* 0x000fe200078e024a */
[----:B------:R-:W-:-:S03]  /*6e00*/  FSEL R9, R9, -INF , P1 ;  /* 0xff80000009097808 */ /* 0x000fc60000800000 */
[----:B------:R-:W-:-:S04]  /*6e10*/  IMAD R67, R2, 0x2, R63 ;  /* 0x0000000202437824 */ /* 0x000fc800078e023f */
[----:B------:R-:W-:-:S04]  /*6e20*/  IMAD R69, R2, 0x2, R67 ;  /* 0x0000000202457824 */ /* 0x000fc800078e0243 */
[C---:B------:R-:W-:Y:S01]  /*6e30*/  IMAD R71, R2.reuse, 0x2, R69 ;  /* 0x0000000202477824 */ /* 0x040fe200078e0245 */
[----:B------:R-:W-:Y:S03]  /*6e40*/  STSM.16.M88.4 [R48], R16 ;  /* 0x0000001030007844 */ /* 0x000fe60000000200 */
[C---:B------:R-:W-:Y:S01]  /*6e50*/  IMAD R73, R2.reuse, 0x2, R71 ;  /* 0x0000000202497824 */ /* 0x040fe200078e0247 */
[----:B------:R-:W-:Y:S03]  /*6e60*/  BAR.SYNC.DEFER_BLOCKING 0x0 ;  /* 0x0000000000007b1d */ /* 0x000fe60000010000 */
[----:B------:R-:W-:-:S04]  /*6e70*/  IMAD R75, R2, 0x2, R73 ;  /* 0x00000002024b7824 */ /* 0x000fc800078e0249 */
[----:B------:R-:W-:-:S04]  /*6e80*/  IMAD R77, R2, 0x2, R75 ;  /* 0x00000002024d7824 */ /* 0x000fc800078e024b */
[----:B------:R-:W-:-:S04]  /*6e90*/  IMAD R79, R2, 0x2, R77 ;  /* 0x00000002024f7824 */ /* 0x000fc800078e024d */
[----:B------:R-:W-:-:S04]  /*6ea0*/  IMAD R81, R2, 0x2, R79 ;  /* 0x0000000202517824 */ /* 0x000fc800078e024f */
[----:B------:R-:W-:-:S04]  /*6eb0*/  IMAD R83, R2, 0x2, R81 ;  /* 0x0000000202537824 */ /* 0x000fc800078e0251 */
[C---:B------:R-:W-:Y:S01]  /*6ec0*/  IMAD R85, R2.reuse, 0x2, R83 ;  /* 0x0000000202557824 */ /* 0x040fe200078e0253 */
[----:B------:R-:W2:Y:S03]  /*6ed0*/  LDS.128 R12, [R65] ;  /* 0x00000000410c7984 */ /* 0x000ea60000000c00 */
        /* <DEDUP_REMOVED lines=17> */
[----:B------:R-:W3:Y:S03]  /*6ff0*/  LDS.128 R16, [R65] ;  /* 0x0000000041107984 */ /* 0x000ee60000000c00 */
        /* <DEDUP_REMOVED lines=17> */
[----:B------:R-:W-:Y:S03]  /*7110*/  LDS.128 R20, [R65] ;  /* 0x0000000041147984 */ /* 0x000fe60000000c00 */
        /* <DEDUP_REMOVED lines=8> */
[----:B------:R4:W-:Y:S03]  /*71a0*/  STSM.16.M88.4 [R48], R32 ;  /* 0x0000002030007844 */ /* 0x0009e60000000200 */
[C---:B------:R-:W-:Y:S01]  /*71b0*/  IMAD R163, R2.reuse, 0x2, R153 ;  /* 0x0000000202a37824 */ /* 0x040fe200078e0299 */
[----:B------:R-:W-:Y:S03]  /*71c0*/  BAR.SYNC.DEFER_BLOCKING 0x0 ;  /* 0x0000000000007b1d */ /* 0x000fe60000010000 */
[----:B------:R-:W-:-:S04]  /*71d0*/  IMAD R165, R2, 0x2, R163 ;  /* 0x0000000202a57824 */ /* 0x000fc800078e02a3 */
[----:B------:R-:W-:Y:S01]  /*71e0*/  IMAD R164, R2, 0x2, R165 ;  /* 0x0000000202a47824 */ /* 0x000fe200078e02a5 */
[----:B----4-:R-:W-:Y:S02]  /*71f0*/  F2FP.BF16.F32.PACK_AB R32, R52, R61 ;  /* 0x0000003d3420723e */ /* 0x010fe400000010ff */
[----:B------:R-:W-:Y:S02]  /*7200*/  F2FP.BF16.F32.PACK_AB R33, R50, R57 ;  /* 0x000000393221723e */ /* 0x000fe400000010ff */
[----:B------:R-:W-:Y:S01]  /*7210*/  F2FP.BF16.F32.PACK_AB R34, R37, R40 ;  /* 0x000000282522723e */ /* 0x000fe200000010ff */
[----:B------:R-:W-:Y:S01]  /*7220*/  IMAD.SHL.U32 R37, R42, 0x2, RZ ;  /* 0x000000022a257824 */ /* 0x000fe200078e00ff */
[----:B------:R-:W-:Y:S01]  /*7230*/  F2FP.BF16.F32.PACK_AB R35, R36, R43 ;  /* 0x0000002b2423723e */ /* 0x000fe200000010ff */
[----:B------:R-:W-:Y:S01]  /*7240*/  IMAD.HI R42, R42, 0x2, RZ ;  /* 0x000000022a2a7827 */ /* 0x000fe200078e02ff */
[----:B------:R-:W-:Y:S02]  /*7250*/  F2FP.BF16.F32.PACK_AB R36, R46, R53 ;  /* 0x000000352e24723e */ /* 0x000fe400000010ff */
[----:B-1----:R-:W-:Y:S01]  /*7260*/  IADD3 R132, P2, P3, R37, UR5, R142 ;  /* 0x0000000525847c10 */ /* 0x002fe2000fb5e08e */
[----:B------:R-:W-:Y:S01]  /*7270*/  UIMAD.WIDE UR4, UR4, 0x2, URZ ;  /* 0x00000002040478a5 */ /* 0x000fe2000f8e023f */
[----:B------:R-:W1:Y:S01]  /*7280*/  LDS.128 R24, [R65] ;  /* 0x0000000041187984 */ /* 0x000e620000000c00 */
[----:B------:R-:W-:Y:S01]  /*7290*/  F2FP.BF16.F32.PACK_AB R37, R44, R49 ;  /* 0x000000312c25723e */ /* 0x000fe200000010ff */
[----:B------:R-:W-:Y:S03]  /*72a0*/  BAR.SYNC.DEFER_BLOCKING 0x0 ;  /* 0x0000000000007b1d */ /* 0x000fe60000010000 */
[----:B------:R-:W-:-:S02]  /*72b0*/  IADD3.X R166, R42, UR5, R143, P2, P3 ;  /* 0x000000052aa67c10 */ /* 0x000fc400097e648f */
[CC--:B------:R-:W-:Y:S02]  /*72c0*/  LEA R40, P4, R3.reuse, R132.reuse, 0x1 ;  /* 0x0000008403287211 */ /* 0x0c0fe400078808ff */
[C---:B------:R-:W-:Y:S01]  /*72d0*/  LEA R2, P3, R82.reuse, R132, 0x1 ;  /* 0x0000008452027211 */ /* 0x040fe200078608ff */
[----:B------:R-:W-:Y:S01]  /*72e0*/  ULDC UR4, c[0x0][0x27c] ;  /* 0x00009f0000047ab9 */ /* 0x000fe20000000800 */
[-C--:B------:R-:W-:Y:S01]  /*72f0*/  LEA.HI.X.SX32 R41, R3, R166.reuse, 0x1, P4 ;  /* 0x000000a603297211 */ /* 0x080fe200020f0eff */
[----:B------:R-:W-:Y:S01]  /*7300*/  UIMAD UR4, UR7, UR4, URZ ;  /* 0x00000004070472a4 */ /* 0x000fe2000f8e023f */
[----:B------:R-:W-:Y:S02]  /*7310*/  LEA.HI.X.SX32 R3, R82, R166, 0x1, P3 ;  /* 0x000000a652037211 */ /* 0x000fe400018f0eff */
[-C--:B------:R-:W-:Y:S01]  /*7320*/  LEA R42, P2, R99, R132.reuse, 0x1 ;  /* 0x00000084632a7211 */ /* 0x080fe200078408ff */
[----:B------:R-:W-:Y:S01]  /*7330*/  USHF.L.U32 UR6, UR4, 0x2, URZ ;  /* 0x0000000204067899 */ /* 0x000fe2000800063f */
[-C--:B------:R-:W-:Y:S01]  /*7340*/  LEA R10, P6, R11, R132.reuse, 0x1 ;  /* 0x000000840b0a7211 */ /* 0x080fe200078c08ff */
[----:B------:R-:W-:Y:S01]  /*7350*/  UIMAD.WIDE UR4, UR4, 0x4, URZ ;  /* 0x00000004040478a5 */ /* 0x000fe2000f8e023f */
[----:B------:R-:W-:-:S02]  /*7360*/  LEA R44, P5, R78, R132, 0x1 ;  /* 0x000000844e2c7211 */ /* 0x000fc400078a08ff */
[-C--:B------:R-:W-:Y:S02]  /*7370*/  LEA.HI.X.SX32 R43, R99, R166.reuse, 0x1, P2 ;  /* 0x000000a6632b7211 */ /* 0x080fe400010f0eff */
[----:B------:R-:W-:Y:S02]  /*7380*/  LEA.HI.X.SX32 R11, R11, R166, 0x1, P6 ;  /* 0x000000a60b0b7211 */ /* 0x000fe400030f0eff */
[----:B------:R-:W-:Y:S02]  /*7390*/  LEA R50, P6, R51, R132, 0x1 ;  /* 0x0000008433327211 */ /* 0x000fe400078c08ff */
[----:B------:R-:W-:Y:S01]  /*73a0*/  LEA.HI.X.SX32 R45, R78, R166, 0x1, P5 ;  /* 0x000000a64e2d7211 */ /* 0x000fe200028f0eff */
[----:B------:R-:W-:Y:S01]  /*73b0*/  STSM.16.M88.4 [R48], R28 ;  /* 0x0000001c30007844 */ /* 0x000fe20000000200 */
[----:B------:R-:W-:Y:S01]  /*73c0*/  BAR.SYNC.DEFER_BLOCKING 0x0 ;  /* 0x0000000000007b1d */ /* 0x000fe20000010000 */
[----:B------:R-:W-:Y:S02]  /*73d0*/  LEA R46, P5, R47, R132, 0x1 ;  /* 0x000000842f2e7211 */ /* 0x000fe400078a08ff */
[----:B------:R-:W-:-:S02]  /*73e0*/  LEA.HI.X.SX32 R51, R51, R166, 0x1, P6 ;  /* 0x000000a633337211 */ /* 0x000fc400030f0eff */
[----:B------:R-:W-:Y:S02]  /*73f0*/  LEA R60, P6, R74, R132, 0x1 ;  /* 0x000000844a3c7211 */ /* 0x000fe400078c08ff */
[----:B------:R-:W-:Y:S02]  /*7400*/  LEA.HI.X.SX32 R47, R47, R166, 0x1, P5 ;  /* 0x000000a62f2f7211 */ /* 0x000fe400028f0eff */
[----:B------:R-:W-:Y:S02]  /*7410*/  LEA R52, P5, R62, R132, 0x1 ;  /* 0x000000843e347211 */ /* 0x000fe400078a08ff */
[----:B------:R-:W-:Y:S02]  /*7420*/  LEA.HI.X.SX32 R61, R74, R166, 0x1, P6 ;  /* 0x000000a64a3d7211 */ /* 0x000fe400030f0eff */
[----:B------:R-:W-:Y:S02]  /*7430*/  LEA R72, P6, R73, R132, 0x1 ;  /* 0x0000008449487211 */ /* 0x000fe400078c08ff */
[----:B------:R-:W-:-:S02]  /*7440*/  LEA.HI.X.SX32 R53, R62, R166, 0x1, P5 ;  /* 0x000000a63e357211 */ /* 0x000fc400028f0eff */
[----:B------:R-:W-:Y:S02]  /*7450*/  LEA R62, P5, R63, R132, 0x1 ;  /* 0x000000843f3e7211 */ /* 0x000fe400078a08ff */
[----:B------:R-:W-:Y:S02]  /*7460*/  LEA.HI.X.SX32 R73, R73, R166, 0x1, P6 ;  /* 0x000000a649497211 */ /* 0x000fe400030f0eff */
[----:B------:R-:W-:Y:S02]  /*7470*/  LEA R82, P6, R83, R132, 0x1 ;  /* 0x0000008453527211 */ /* 0x000fe400078c08ff */
[----:B------:R-:W-:Y:S01]  /*7480*/  LEA.HI.X.SX32 R63, R63, R166, 0x1, P5 ;  /* 0x000000a63f3f7211 */ /* 0x000fe200028f0eff */
[----:B------:R-:W4:Y:S01]  /*7490*/  LDS.128 R28, [R65] ;  /* 0x00000000411c7984 */ /* 0x000f220000000c00 */
[----:B------:R-:W-:Y:S01]  /*74a0*/  BAR.SYNC.DEFER_BLOCKING 0x0 ;  /* 0x0000000000007b1d */ /* 0x000fe20000010000 */
[----:B------:R-:W-:Y:S02]  /*74b0*/  LEA R74, P5, R75, R132, 0x1 ;  /* 0x000000844b4a7211 */ /* 0x000fe400078a08ff */
[----:B------:R-:W-:-:S02]  /*74c0*/  LEA.HI.X.SX32 R83, R83, R166, 0x1, P6 ;  /* 0x000000a653537211 */ /* 0x000fc400030f0eff */
[C---:B------:R-:W-:Y:S02]  /*74d0*/  LEA R148, P6, R94.reuse, R132, 0x1 ;  /* 0x000000845e947211 */ /* 0x040fe400078c08ff */
[----:B------:R-:W-:Y:S02]  /*74e0*/  LEA.HI.X.SX32 R75, R75, R166, 0x1, P5 ;  /* 0x000000a64b4b7211 */ /* 0x000fe400028f0eff */
[----:B------:R-:W-:Y:S02]  /*74f0*/  LEA R84, P5, R85, R132, 0x1 ;  /* 0x0000008455547211 */ /* 0x000fe400078a08ff */
[----:B------:R-:W-:Y:S02]  /*7500*/  LEA.HI.X.SX32 R149, R94, R166, 0x1, P6 ;  /* 0x000000a65e957211 */ /* 0x000fe400030f0eff */
[----:B------:R-:W-:Y:S02]  /*7510*/  LEA R94, P6, R89, R132, 0x1 ;  /* 0x00000084595e7211 */ /* 0x000fe400078c08ff */
[----:B------:R-:W-:-:S02]  /*7520*/  LEA.HI.X.SX32 R85, R85, R166, 0x1, P5 ;  /* 0x000000a655557211 */ /* 0x000fc400028f0eff */
[----:B------:R-:W-:-:S04]  /*7530*/  LEA R150, P5, R93, R132, 0x1 ;  /* 0x000000845d967211 */ /* 0x000fc800078a08ff */
[----:B------:R-:W-:Y:S02]  /*7540*/  LEA.HI.X.SX32 R151, R93, R166, 0x1, P5 ;  /* 0x000000a65d977211 */ /* 0x000fe400028f0eff */
[C---:B------:R-:W-:Y:S01]  /*7550*/  LEA R158, P5, R88.reuse, R132, 0x1 ;  /* 0x00000084589e7211 */ /* 0x040fe200078a08ff */
[----:B------:R-:W-:Y:S03]  /*7560*/  STSM.16.M88.4 [R48], R32 ;  /* 0x0000002030007844 */ /* 0x000fe60000000200 */
[----:B------:R-:W-:Y:S01]  /*7570*/  LEA.HI.X.SX32 R159, R88, R166, 0x1, P5 ;  /* 0x000000a6589f7211 */ /* 0x000fe200028f0eff */
[----:B------:R-:W-:Y:S01]  /*7580*/  BAR.SYNC.DEFER_BLOCKING 0x0 ;  /* 0x0000000000007b1d */ /* 0x000fe20000010000 */
[----:B------:R-:W-:-:S04]  /*7590*/  LEA R100, P5, R101, R132, 0x1 ;  /* 0x0000008465647211 */ /* 0x000fc800078a08ff */
[----:B------:R-:W-:Y:S02]  /*75a0*/  LEA.HI.X.SX32 R101, R101, R166, 0x1, P5 ;  /* 0x000000a665657211 */ /* 0x000fe400028f0eff */
[-C--:B------:R-:W-:Y:S01]  /*75b0*/  LEA R106, P5, R133, R132.reuse, 0x1 ;  /* 0x00000084856a7211 */ /* 0x080fe200078a08ff */
[----:B------:R-:W5:Y:S01]  /*75c0*/  LDS.128 R32, [R65] ;  /* 0x0000000041207984 */ /* 0x000f620000000c00 */
[----:B------:R-:W-:Y:S06]  /*75d0*/  BAR.SYNC.DEFER_BLOCKING 0x0 ;  /* 0x0000000000007b1d */ /* 0x000fec0000010000 */
[----:B------:R0:W-:Y:S02]  /*75e0*/  STSM.16.M88.4 [R48], R36 ;  /* 0x0000002430007844 */ /* 0x0001e40000000200 */
[----:B------:R-:W-:Y:S01]  /*75f0*/  BAR.SYNC.DEFER_BLOCKING 0x0 ;  /* 0x0000000000007b1d */ /* 0x000fe20000010000 */
[----:B0-----:R-:W-:-:S02]  /*7600*/  LEA R38, P4, R55, R132, 0x1 ;  /* 0x0000008437267211 */ /* 0x001fc400078808ff */
[C---:B------:R-:W-:Y:S02]  /*7610*/  LEA R48, P3, R58.reuse, R132, 0x1 ;  /* 0x000000843a307211 */ /* 0x040fe400078608ff */
[-C--:B------:R-:W-:Y:S02]  /*7620*/  LEA.HI.X.SX32 R39, R55, R166.reuse, 0x1, P4 ;  /* 0x000000a637277211 */ /* 0x080fe400020f0eff */
[----:B------:R-:W-:Y:S02]  /*7630*/  LEA.HI.X.SX32 R49, R58, R166, 0x1, P3 ;  /* 0x000000a63a317211 */ /* 0x000fe400018f0eff */
[-C--:B------:R-:W-:Y:S02]  /*7640*/  LEA R56, P4, R70, R132.reuse, 0x1 ;  /* 0x0000008446387211 */ /* 0x080fe400078808ff */
[-C--:B------:R-:W-:Y:S02]  /*7650*/  LEA R58, P3, R59, R132.reuse, 0x1 ;  /* 0x000000843b3a7211 */ /* 0x080fe400078608ff */
[----:B------:R-:W-:Y:S01]  /*7660*/  LEA R36, P2, R54, R132, 0x1 ;  /* 0x0000008436247211 */ /* 0x000fe200078408ff */
[----:B------:R-:W-:Y:S01]  /*7670*/  STG.E.U16 desc[UR22][R44.64], R4 ;  /* 0x000000042c007986 */ /* 0x000fe2000c101516 */
[----:B------:R-:W-:-:S02]  /*7680*/  LEA.HI.X.SX32 R57, R70, R166, 0x1, P4 ;  /* 0x000000a646397211 */ /* 0x000fc400020f0eff */
[----:B------:R-:W-:Y:S01]  /*7690*/  LEA.HI.X.SX32 R59, R59, R166, 0x1, P3 ;  /* 0x000000a63b3b7211 */ /* 0x000fe200018f0eff */
[----:B------:R-:W-:Y:S01]  /*76a0*/  STG.E.U16 desc[UR22][R42.64], R5 ;  /* 0x000000052a007986 */ /* 0x000fe2000c101516 */
[----:B------:R-:W-:Y:S02]  /*76b0*/  LEA R70, P3, R71, R132, 0x1 ;  /* 0x0000008447467211 */ /* 0x000fe400078608ff */
[----:B------:R-:W-:Y:S01]  /*76c0*/  LEA.HI.X.SX32 R37, R54, R166, 0x1, P2 ;  /* 0x000000a636257211 */ /* 0x000fe200010f0eff */
[----:B------:R0:W-:Y:S01]  /*76d0*/  STG.E.U16 desc[UR22][R40.64], R6 ;  /* 0x0000000628007986 */ /* 0x0001e2000c101516 */
[-C--:B------:R-:W-:Y:S02]  /*76e0*/  LEA R54, P2, R66, R132.reuse, 0x1 ;  /* 0x0000008442367211 */ /* 0x080fe400078408ff */
[----:B------:R-:W-:Y:S01]  /*76f0*/  LEA R68, P4, R69, R132, 0x1 ;  /* 0x0000008445447211 */ /* 0x000fe200078808ff */
[----:B------:R2:W-:Y:S01]  /*7700*/  STG.E.U16 desc[UR22][R2.64], R7 ;  /* 0x0000000702007986 */ /* 0x0005e2000c101516 */
        /* <DEDUP_REMOVED lines=26> */
[-C--:B------:R-:W-:Y:S02]  /*78b0*/  LEA.HI.X.SX32 R155, R92, R166.reuse, 0x1, P2 ;  /* 0x000000a65c9b7211 */ /* 0x080fe400010f0eff */
[----:B------:R-:W-:Y:S02]  /*78c0*/  LEA.HI.X.SX32 R95, R89, R166, 0x1, P6 ;  /* 0x000000a6595f7211 */ /* 0x000fe400030f0eff */
[-C--:B------:R-:W-:Y:S02]  /*78d0*/  LEA R92, P2, R87, R132.reuse, 0x1 ;  /* 0x00000084575c7211 */ /* 0x080fe400078408ff */
[----:B------:R-:W-:Y:S02]  /*78e0*/  LEA R102, P6, R103, R132, 0x1 ;  /* 0x0000008467667211 */ /* 0x000fe400078c08ff */
[----:B------:R-:W-:-:S02]  /*78f0*/  LEA.HI.X.SX32 R161, R86, R166, 0x1, P4 ;  /* 0x000000a656a17211 */ /* 0x000fc400020f0eff */
[----:B------:R-:W-:Y:S02]  /*7900*/  LEA R86, P4, R105, R132, 0x1 ;  /* 0x0000008469567211 */ /* 0x000fe400078808ff */
[----:B------:R-:W-:Y:S02]  /*7910*/  LEA.HI.X.SX32 R99, R109, R166, 0x1, P3 ;  /* 0x000000a66d637211 */ /* 0x000fe400018f0eff */
[----:B------:R-:W-:Y:S02]  /*7920*/  LEA R120, P3, R121, R132, 0x1 ;  /* 0x0000008479787211 */ /* 0x000fe400078608ff */
[-C--:B------:R-:W-:Y:S02]  /*7930*/  LEA.HI.X.SX32 R93, R87, R166.reuse, 0x1, P2 ;  /* 0x000000a6575d7211 */ /* 0x080fe400010f0eff */
[----:B------:R-:W-:Y:S02]  /*7940*/  LEA.HI.X.SX32 R103, R103, R166, 0x1, P6 ;  /* 0x000000a667677211 */ /* 0x000fe400030f0eff */
[----:B------:R-:W-:-:S02]  /*7950*/  LEA R104, P6, R111, R132, 0x1 ;  /* 0x000000846f687211 */ /* 0x000fc400078c08ff */
[----:B------:R-:W-:Y:S02]  /*7960*/  LEA.HI.X.SX32 R87, R105, R166, 0x1, P4 ;  /* 0x000000a669577211 */ /* 0x000fe400020f0eff */
[----:B------:R-:W-:Y:S02]  /*7970*/  LEA R110, P4, R131, R132, 0x1 ;  /* 0x00000084836e7211 */ /* 0x000fe400078808ff */
[----:B------:R-:W-:Y:S02]  /*7980*/  LEA.HI.X.SX32 R121, R121, R166, 0x1, P3 ;  /* 0x000000a679797211 */ /* 0x000fe400018f0eff */
[----:B------:R-:W-:Y:S02]  /*7990*/  LEA R130, P3, R117, R132, 0x1 ;  /* 0x0000008475827211 */ /* 0x000fe400078608ff */
[----:B------:R-:W-:Y:S02]  /*79a0*/  LEA.HI.X.SX32 R105, R111, R166, 0x1, P6 ;  /* 0x000000a66f697211 */ /* 0x000fe400030f0eff */
[----:B0-----:R-:W-:-:S02]  /*79b0*/  PRMT R41, R4, 0x7632, R41 ;  /* 0x0000763204297816 */ /* 0x001fc40000000029 */
[-C--:B------:R-:W-:Y:S02]  /*79c0*/  LEA.HI.X.SX32 R111, R131, R166.reuse, 0x1, P4 ;  /* 0x000000a6836f7211 */ /* 0x080fe400020f0eff */
[----:B------:R-:W-:Y:S01]  /*79d0*/  PRMT R43, R5, 0x7632, R43 ;  /* 0x00007632052b7816 */ /* 0x000fe2000000002b */
[----:B------:R0:W-:Y:S01]  /*79e0*/  STG.E.U16 desc[UR22][R10.64], R41 ;  /* 0x000000290a007986 */ /* 0x0001e2000c101516 */
[----:B------:R-:W-:Y:S02]  /*79f0*/  LEA.HI.X.SX32 R131, R117, R166, 0x1, P3 ;  /* 0x000000a675837211 */ /* 0x000fe400018f0eff */
[----:B------:R-:W-:Y:S01]  /*7a00*/  PRMT R45, R6, 0x7632, R45 ;  /* 0x00007632062d7816 */ /* 0x000fe2000000002d */
[----:B------:R1:W-:Y:S01]  /*7a10*/  STG.E.U16 desc[UR22][R46.64], R43 ;  /* 0x0000002b2e007986 */ /* 0x0003e2000c101516 */
[----:B------:R-:W-:Y:S02]  /*7a20*/  PRMT R117, R7, 0x7632, R117 ;  /* 0x0000763207757816 */ /* 0x000fe40000000075 */
[----:B--2---:R-:W-:Y:S01]  /*7a30*/  PRMT R3, R12, 0x7632, R3 ;  /* 0x000076320c037816 */ /* 0x004fe20000000003 */
[----:B------:R2:W-:Y:S01]  /*7a40*/  STG.E.U16 desc[UR22][R36.64], R45 ;  /* 0x0000002d24007986 */ /* 0x0005e2000c101516 */
[----:B------:R-:W-:-:S02]  /*7a50*/  PRMT R4, R13, 0x7632, R4 ;  /* 0x000076320d047816 */ /* 0x000fc40000000004 */
[----:B------:R-:W-:Y:S01]  /*7a60*/  PRMT R5, R14, 0x7632, R5 ;  /* 0x000076320e057816 */ /* 0x000fe20000000005 */
[----:B------:R4:W-:Y:S01]  /*7a70*/  STG.E.U16 desc[UR22][R38.64], R117 ;  /* 0x0000007526007986 */ /* 0x0009e2000c101516 */
[----:B------:R-:W-:Y:S01]  /*7a80*/  PRMT R2, R15, 0x7632, R2 ;  /* 0x000076320f027816 */ /* 0x000fe20000000002 */
[----:B0-----:R-:W0:Y:S01]  /*7a90*/  LDC.64 R10, c[0x0][0x230] ;  /* 0x00008c00ff0a7b82 */ /* 0x001e220000000a00 */
[----:B---3--:R-:W-:Y:S01]  /*7aa0*/  PRMT R40, R19, 0x7632, R40 ;  /* 0x0000763213287816 */ /* 0x008fe20000000028 */
[----:B------:R-:W-:Y:S01]  /*7ab0*/  STG.E.U16 desc[UR22][R48.64], R12 ;  /* 0x0000000c30007986 */ /* 0x000fe2000c101516 */
[----:B-1----:R-:W-:Y:S02]  /*7ac0*/  PRMT R46, R24, 0x7632, R46 ;  /* 0x00007632182e7816 */ /* 0x002fe4000000002e */
[----:B------:R-:W-:Y:S01]  /*7ad0*/  LEA R88, P2, R107, R132, 0x1 ;  /* 0x000000846b587211 */ /* 0x000fe200078408ff */
[----:B------:R1:W-:Y:S01]  /*7ae0*/  STG.E.U16 desc[UR22][R50.64], R13 ;  /* 0x0000000d32007986 */ /* 0x0003e2000c101516 */
[----:B--2---:R-:W-:-:S02]  /*7af0*/  PRMT R37, R16, 0x7632, R37 ;  /* 0x0000763210257816 */ /* 0x004fc40000000025 */
[----:B------:R-:W-:Y:S01]  /*7b00*/  PRMT R45, R26, 0x7632, R45 ;  /* 0x000076321a2d7816 */ /* 0x000fe2000000002d */
[----:B------:R2:W-:Y:S01]  /*7b10*/  STG.E.U16 desc[UR22][R52.64], R14 ;  /* 0x0000000e34007986 */ /* 0x0005e2000c101516 */
[----:B----4-:R-:W-:Y:S01]  /*7b20*/  PRMT R38, R17, 0x7632, R38 ;  /* 0x0000763211267816 */ /* 0x010fe20000000026 */
[----:B------:R-:W-:Y:S01]  /*7b30*/  FFMA R117, R9, 0.69314718246459960938, R8 ;  /* 0x3f31721809757823 */ /* 0x000fe20000000008 */
[----:B------:R-:W-:Y:S01]  /*7b40*/  PRMT R39, R18, 0x7632, R39 ;  /* 0x0000763212277816 */ /* 0x000fe20000000027 */
[----:B------:R3:W-:Y:S01]  /*7b50*/  STG.E.U16 desc[UR22][R54.64], R15 ;  /* 0x0000000f36007986 */ /* 0x0007e2000c101516 */
[----:B------:R-:W-:Y:S02]  /*7b60*/  LEA.HI.X.SX32 R89, R107, R166, 0x1, P2 ;  /* 0x000000a66b597211 */ /* 0x000fe400010f0eff */
[----:B------:R-:W-:Y:S01]  /*7b70*/  LEA R108, P2, R135, R132, 0x1 ;  /* 0x00000084876c7211 */ /* 0x000fe200078408ff */
[----:B------:R-:W-:Y:S01]  /*7b80*/  STG.E.U16 desc[UR22][R56.64], R3 ;  /* 0x0000000338007986 */ /* 0x000fe2000c101516 */
[----:B-1----:R-:W-:-:S02]  /*7b90*/  PRMT R51, R27, 0x7632, R51 ;  /* 0x000076321b337816 */ /* 0x002fc40000000033 */
[----:B------:R-:W-:Y:S01]  /*7ba0*/  LEA R112, P6, R113, R132, 0x1 ;  /* 0x0000008471707211 */ /* 0x000fe200078c08ff */
[----:B------:R-:W-:Y:S01]  /*7bb0*/  STG.E.U16 desc[UR22][R58.64], R4 ;  /* 0x000000043a007986 */ /* 0x000fe2000c101516 */
[----:B--2---:R-:W-:Y:S02]  /*7bc0*/  PRMT R52, R28, 0x7632, R52 ;  /* 0x000076321c347816 */ /* 0x004fe40000000034 */
[----:B------:R-:W-:Y:S01]  /*7bd0*/  LEA.HI.X.SX32 R107, R133, R166, 0x1, P5 ;  /* 0x000000a6856b7211 */ /* 0x000fe200028f0eff */
[----:B------:R-:W-:Y:S01]  /*7be0*/  STG.E.U16 desc[UR22][R60.64], R5 ;  /* 0x000000053c007986 */ /* 0x000fe2000c101516 */
[----:B------:R-:W-:Y:S02]  /*7bf0*/  PRMT R53, R29, 0x7632, R53 ;  /* 0x000076321d357816 */ /* 0x000fe40000000035 */
[----:B------:R-:W-:Y:S01]  /*7c00*/  LEA R122, P5, R123, R132, 0x1 ;  /* 0x000000847b7a7211 */ /* 0x000fe200078a08ff */
[----:B------:R1:W-:Y:S01]  /*7c10*/  STG.E.U16 desc[UR22][R62.64], R2 ;  /* 0x000000023e007986 */ /* 0x0003e2000c101516 */
[----:B------:R-:W-:-:S02]  /*7c20*/  LEA.HI.X.SX32 R109, R135, R166, 0x1, P2 ;  /* 0x000000a6876d7211 */ /* 0x000fc400010f0eff */
[----:B---3--:R-:W-:Y:S01]  /*7c30*/  PRMT R54, R30, 0x7632, R54 ;  /* 0x000076321e367816 */ /* 0x008fe20000000036 */
[----:B------:R2:W3:Y:S01]  /*7c40*/  LDS.128 R4, [R65] ;  /* 0x0000000041047984 */ /* 0x0004e20000000c00 */
[-C--:B------:R-:W-:Y:S02]  /*7c50*/  LEA R114, P2, R115, R132.reuse, 0x1 ;  /* 0x0000008473727211 */ /* 0x080fe400078408ff */
[----:B------:R-:W-:Y:S01]  /*7c60*/  PRMT R55, R31, 0x7632, R55 ;  /* 0x000076321f377816 */ /* 0x000fe20000000037 */
[----:B------:R-:W-:Y:S01]  /*7c70*/  STG.E.U16 desc[UR22][R66.64], R16 ;  /* 0x0000001042007986 */ /* 0x000fe2000c101516 */
[----:B------:R-:W-:Y:S02]  /*7c80*/  LEA R124, P4, R125, R132, 0x1 ;  /* 0x000000847d7c7211 */ /* 0x000fe400078808ff */
[----:B------:R-:W-:Y:S01]  /*7c90*/  LEA.HI.X.SX32 R113, R113, R166, 0x1, P6 ;  /* 0x000000a671717211 */ /* 0x000fe200030f0eff */
[----:B------:R-:W-:Y:S01]  /*7ca0*/  STG.E.U16 desc[UR22][R68.64], R17 ;  /* 0x0000001144007986 */ /* 0x000fe2000c101516 */
[----:B-1----:R-:W-:-:S02]  /*7cb0*/  PRMT R2, R21, 0x7632, R2 ;  /* 0x0000763215027816 */ /* 0x002fc40000000002 */
[----:B------:R-:W-:Y:S01]  /*7cc0*/  LEA R126, P6, R127, R132, 0x1 ;  /* 0x000000847f7e7211 */ /* 0x000fe200078c08ff */
[----:B------:R-:W-:Y:S01]  /*7cd0*/  STG.E.U16 desc[UR22][R70.64], R18 ;  /* 0x0000001246007986 */ /* 0x000fe2000c101516 */
[----:B------:R-:W-:Y:S02]  /*7ce0*/  LEA.HI.X.SX32 R123, R123, R166, 0x1, P5 ;  /* 0x000000a67b7b7211 */ /* 0x000fe400028f0eff */
[----:B------:R-:W-:Y:S01]  /*7cf0*/  LEA R118, P5, R119, R132, 0x1 ;  /* 0x0000008477767211 */ /* 0x000fe200078a08ff */
[----:B------:R1:W-:Y:S01]  /*7d00*/  STG.E.U16 desc[UR22][R72.64], R19 ;  /* 0x0000001348007986 */ /* 0x0003e2000c101516 */
[----:B------:R-:W-:Y:S02]  /*7d10*/  LEA.HI.X.SX32 R115, R115, R166, 0x1, P2 ;  /* 0x000000a673737211 */ /* 0x000fe400010f0eff */
[----:B------:R-:W-:Y:S01]  /*7d20*/  LEA R128, P2, R129, R132, 0x1 ;  /* 0x0000008481807211 */ /* 0x000fe200078408ff */
[----:B------:R4:W-:Y:S01]  /*7d30*/  STG.E.U16 desc[UR22][R74.64], R37 ;  /* 0x000000254a007986 */ /* 0x0009e2000c101516 */
[----:B------:R-:W-:-:S02]  /*7d40*/  LEA.HI.X.SX32 R125, R125, R166, 0x1, P4 ;  /* 0x000000a67d7d7211 */ /* 0x000fc400020f0eff */
[----:B-----5:R-:W-:Y:S01]  /*7d50*/  PRMT R62, R32, 0x7632, R62 ;  /* 0x00007632203e7816 */ /* 0x020fe2000000003e */
[----:B------:R5:W-:Y:S01]  /*7d60*/  STG.E.U16 desc[UR22][R76.64], R38 ;  /* 0x000000264c007986 */ /* 0x000be2000c101516 */
[-C--:B------:R-:W-:Y:S02]  /*7d70*/  LEA R134, P4, R137, R132.reuse, 0x1 ;  /* 0x0000008489867211 */ /* 0x080fe400078808ff */
[----:B--2---:R-:W-:Y:S01]  /*7d80*/  PRMT R65, R33, 0x7632, R65 ;  /* 0x0000763221417816 */ /* 0x004fe20000000041 */
[----:B------:R-:W-:Y:S01]  /*7d90*/  STG.E.U16 desc[UR22][R78.64], R39 ;  /* 0x000000274e007986 */ /* 0x000fe2000c101516 */
[----:B-1----:R-:W-:Y:S02]  /*7da0*/  PRMT R73, R20, 0x7632, R73 ;  /* 0x0000763214497816 */ /* 0x002fe40000000049 */
[----:B------:R-:W-:Y:S01]  /*7db0*/  LEA R140, P3, R141, R132, 0x1 ;  /* 0x000000848d8c7211 */ /* 0x000fe200078608ff */
[----:B------:R1:W-:Y:S01]  /*7dc0*/  STG.E.U16 desc[UR22][R80.64], R40 ;  /* 0x0000002850007986 */ /* 0x0003e2000c101516 */
[----:B----4-:R-:W-:-:S02]  /*7dd0*/  PRMT R75, R22, 0x7632, R75 ;  /* 0x00007632164b7816 */ /* 0x010fc4000000004b */
[----:B------:R-:W-:Y:S01]  /*7de0*/  LEA.HI.X.SX32 R127, R127, R166, 0x1, P6 ;  /* 0x000000a67f7f7211 */ /* 0x000fe200030f0eff */
[----:B------:R-:W-:Y:S01]  /*7df0*/  STG.E.U16 desc[UR22][R82.64], R20 ;  /* 0x0000001452007986 */ /* 0x000fe2000c101516 */
[----:B-----5:R-:W-:Y:S02]  /*7e00*/  PRMT R77, R23, 0x7632, R77 ;  /* 0x00007632174d7816 */ /* 0x020fe4000000004d */
[----:B------:R-:W-:Y:S01]  /*7e10*/  PRMT R63, R34, 0x7632, R63 ;  /* 0x00007632223f7816 */ /* 0x000fe2000000003f */
[----:B------:R-:W-:Y:S01]  /*7e20*/  STG.E.U16 desc[UR22][R84.64], R21 ;  /* 0x0000001554007986 */ /* 0x000fe2000c101516 */
[----:B------:R-:W-:Y:S02]  /*7e30*/  LEA R136, P6, R139, R132, 0x1 ;  /* 0x000000848b887211 */ /* 0x000fe400078c08ff */
[----:B------:R-:W-:Y:S01]  /*7e40*/  LEA.HI.X.SX32 R119, R119, R166, 0x1, P5 ;  /* 0x000000a677777211 */ /* 0x000fe200028f0eff */
[----:B------:R-:W-:Y:S01]  /*7e50*/  STG.E.U16 desc[UR22][R142.64], R22 ;  /* 0x000000168e007986 */ /* 0x000fe2000c101516 */
[----:B-1----:R-:W-:-:S02]  /*7e60*/  PRMT R80, R25, 0x7632, R80 ;  /* 0x0000763219507816 */ /* 0x002fc40000000050 */
[----:B------:R-:W-:Y:S01]  /*7e70*/  PRMT R59, R35, 0x7632, R59 ;  /* 0x00007632233b7816 */ /* 0x000fe2000000003b */
[----:B------:R-:W-:Y:S01]  /*7e80*/  STG.E.U16 desc[UR22][R144.64], R23 ;  /* 0x0000001790007986 */ /* 0x000fe2000c101516 */
[----:B------:R-:W-:Y:S02]  /*7e90*/  LEA R138, P5, R153, R132, 0x1 ;  /* 0x00000084998a7211 */ /* 0x000fe400078a08ff */
[----:B------:R-:W-:Y:S01]  /*7ea0*/  LEA.HI.X.SX32 R129, R129, R166, 0x1, P2 ;  /* 0x000000a681817211 */ /* 0x000fe200010f0eff */
[----:B------:R-:W-:Y:S01]  /*7eb0*/  STG.E.U16 desc[UR22][R146.64], R73 ;  /* 0x0000004992007986 */ /* 0x000fe2000c101516 */
[----:B------:R-:W-:Y:S02]  /*7ec0*/  LEA R152, P2, R163, R132, 0x1 ;  /* 0x00000084a3987211 */ /* 0x000fe400078408ff */
[----:B------:R-:W-:Y:S01]  /*7ed0*/  LEA.HI.X.SX32 R135, R137, R166, 0x1, P4 ;  /* 0x000000a689877211 */ /* 0x000fe200020f0eff */
[----:B------:R0:W-:Y:S01]  /*7ee0*/  STG.E.U16 desc[UR22][R148.64], R2 ;  /* 0x0000000294007986 */ /* 0x0001e2000c101516 */
[----:B------:R-:W-:-:S02]  /*7ef0*/  LEA R162, P4, R165, R132, 0x1 ;  /* 0x00000084a5a27211 */ /* 0x000fc400078808ff */
[----:B------:R-:W-:Y:S01]  /*7f00*/  LEA.HI.X.SX32 R141, R141, R166, 0x1, P3 ;  /* 0x000000a68d8d7211 */ /* 0x000fe200018f0eff */
[----:B------:R-:W-:Y:S01]  /*7f10*/  STG.E.U16 desc[UR22][R150.64], R75 ;  /* 0x0000004b96007986 */ /* 0x000fe2000c101516 */
[----:B------:R-:W-:Y:S02]  /*7f20*/  LEA R132, P3, R164, R132, 0x1 ;  /* 0x00000084a4847211 */ /* 0x000fe400078608ff */
[-C--:B------:R-:W-:Y:S01]  /*7f30*/  LEA.HI.X.SX32 R137, R139, R166.reuse, 0x1, P6 ;  /* 0x000000a68b897211 */ /* 0x080fe200030f0eff */
[----:B------:R-:W-:Y:S01]  /*7f40*/  STG.E.U16 desc[UR22][R154.64], R77 ;  /* 0x0000004d9a007986 */ /* 0x000fe2000c101516 */
[-C--:B------:R-:W-:Y:S02]  /*7f50*/  LEA.HI.X.SX32 R139, R153, R166.reuse, 0x1, P5 ;  /* 0x000000a6998b7211 */ /* 0x080fe400028f0eff */
[----:B---3--:R-:W-:Y:S01]  /*7f60*/  PRMT R69, R4, 0x7632, R69 ;  /* 0x0000763204457816 */ /* 0x008fe20000000045 */
[----:B------:R-:W-:Y:S01]  /*7f70*/  STG.E.U16 desc[UR22][R96.64], R24 ;  /* 0x0000001860007986 */ /* 0x000fe2000c101516 */
[----:B------:R-:W-:-:S02]  /*7f80*/  LEA.HI.X.SX32 R153, R163, R166, 0x1, P2 ;  /* 0x000000a6a3997211 */ /* 0x000fc400010f0eff */
[----:B------:R-:W-:Y:S01]  /*7f90*/  PRMT R76, R5, 0x7632, R76 ;  /* 0x00007632054c7816 */ /* 0x000fe2000000004c */
[----:B------:R-:W-:Y:S01]  /*7fa0*/  STG.E.U16 desc[UR22][R156.64], R25 ;  /* 0x000000199c007986 */ /* 0x000fe2000c101516 */
[-C--:B------:R-:W-:Y:S02]  /*7fb0*/  LEA.HI.X.SX32 R163, R165, R166.reuse, 0x1, P4 ;  /* 0x000000a6a5a37211 */ /* 0x080fe400020f0eff */
[----:B------:R-:W-:Y:S01]  /*7fc0*/  PRMT R81, R6, 0x7632, R81 ;  /* 0x0000763206517816 */ /* 0x000fe20000000051 */
[----:B------:R-:W-:Y:S01]  /*7fd0*/  STG.E.U16 desc[UR22][R94.64], R26 ;  /* 0x0000001a5e007986 */ /* 0x000fe2000c101516 */
[----:B------:R-:W-:Y:S02]  /*7fe0*/  LEA.HI.X.SX32 R133, R164, R166, 0x1, P3 ;  /* 0x000000a6a4857211 */ /* 0x000fe400018f0eff */
[----:B------:R-:W-:Y:S01]  /*7ff0*/  PRMT R66, R7, 0x7632, R66 ;  /* 0x0000763207427816 */ /* 0x000fe20000000042 */
[----:B------:R-:W-:Y:S01]  /*8000*/  STG.E.U16 desc[UR22][R158.64], R27 ;  /* 0x0000001b9e007986 */ /* 0x000fe2000c101516 */
[----:B------:R-:W-:-:S02]  /*8010*/  FSEL R3, R64, -INF , P0 ;  /* 0xff80000040037808 */ /* 0x000fc40000000000 */
[----:B------:R-:W-:Y:S01]  /*8020*/  LOP3.LUT P2, RZ, R252, 0x80, RZ, 0xc0, !PT ;  /* 0x00000080fcff7812 */ /* 0x000fe2000784c0ff */
[----:B------:R-:W-:Y:S02]  /*8030*/  STG.E.U16 desc[UR22][R92.64], R46 ;  /* 0x0000002e5c007986 */ /* 0x000fe4000c101516 */
[----:B------:R-:W-:Y:S01]  /*8040*/  FFMA R116, R3, 0.69314718246459960938, R116 ;  /* 0x3f31721803747823 */ /* 0x000fe20000000074 */
[----:B------:R-:W-:Y:S01]  /*8050*/  IMAD.SHL.U32 R3, R212, 0x4, RZ ;  /* 0x00000004d4037824 */ /* 0x000fe200078e00ff */
[----:B------:R-:W-:Y:S04]  /*8060*/  STG.E.U16 desc[UR22][R160.64], R80 ;  /* 0x00000050a0007986 */ /* 0x000fe8000c101516 */
[----:B------:R-:W-:Y:S01]  /*8070*/  STG.E.U16 desc[UR22][R90.64], R45 ;  /* 0x0000002d5a007986 */ /* 0x000fe2000c101516 */
[----:B0-----:R-:W-:-:S03]  /*8080*/  IADD3 R2, P0, P1, R3, UR6, R10 ;  /* 0x0000000603027c10 */ /* 0x001fc6000f91e00a */
[----:B------:R-:W-:Y:S04]  /*8090*/  STG.E.U16 desc[UR22][R102.64], R51 ;  /* 0x0000003366007986 */ /* 0x000fe8000c101516 */
        /* <DEDUP_REMOVED lines=16> */
[----:B------:R0:W-:Y:S04]  /*81a0*/  STG.E.U16 desc[UR22][R128.64], R4 ;  /* 0x0000000480007986 */ /* 0x0001e8000c101516 */
[----:B------:R1:W-:Y:S04]  /*81b0*/  STG.E.U16 desc[UR22][R134.64], R5 ;  /* 0x0000000586007986 */ /* 0x0003e8000c101516 */
[----:B------:R2:W-:Y:S04]  /*81c0*/  STG.E.U16 desc[UR22][R140.64], R6 ;  /* 0x000000068c007986 */ /* 0x0005e8000c101516 */
[----:B------:R2:W-:Y:S01]  /*81d0*/  STG.E.U16 desc[UR22][R136.64], R7 ;  /* 0x0000000788007986 */ /* 0x0005e2000c101516 */
[----:B0-----:R-:W-:-:S03]  /*81e0*/  IMAD.HI R4, R212, 0x4, RZ ;  /* 0x00000004d4047827 */ /* 0x001fc600078e02ff */
[----:B------:R2:W-:Y:S01]  /*81f0*/  STG.E.U16 desc[UR22][R138.64], R69 ;  /* 0x000000458a007986 */ /* 0x0005e2000c101516 */
[----:B-1----:R-:W-:Y:S01]  /*8200*/  IMAD.SHL.U32 R5, R252, 0x2, RZ ;  /* 0x00000002fc057824 */ /* 0x002fe200078e00ff */
[----:B------:R-:W-:Y:S02]  /*8210*/  IADD3.X R3, R4, UR5, R11, P0, P1 ;  /* 0x0000000504037c10 */ /* 0x000fe400087e240b */
[----:B------:R2:W-:Y:S02]  /*8220*/  STG.E.U16 desc[UR22][R152.64], R76 ;  /* 0x0000004c98007986 */ /* 0x0005e4000c101516 */
[----:B------:R-:W-:Y:S02]  /*8230*/  LOP3.LUT R5, R5, 0x1f8, RZ, 0xc0, !PT ;  /* 0x000001f805057812 */ /* 0x000fe400078ec0ff */
[----:B------:R2:W-:Y:S04]  /*8240*/  STG.E.U16 desc[UR22][R162.64], R81 ;  /* 0x00000051a2007986 */ /* 0x0005e8000c101516 */
[----:B------:R2:W-:Y:S01]  /*8250*/  STG.E.U16 desc[UR22][R132.64], R66 ;  /* 0x0000004284007986 */ /* 0x0005e2000c101516 */
[----:B------:R-:W-:Y:S06]  /*8260*/  BAR.SYNC.DEFER_BLOCKING 0x0 ;  /* 0x0000000000007b1d */ /* 0x000fec0000010000 */
[----:B------:R2:W-:Y:S02]  /*8270*/  STS.64 [R5+UR20], R116 ;  /* 0x0000007405007988 */ /* 0x0005e40008000a14 */
[----:B------:R-:W-:Y:S06]  /*8280*/  BAR.SYNC.DEFER_BLOCKING 0x0 ;  /* 0x0000000000007b1d */ /* 0x000fec0000010000 */
[----:B------:R-:W-:Y:S05]  /*8290*/  @P2 EXIT ;  /* 0x000000000000294d */ /* 0x000fea0003800000 */
[----:B--2---:R-:W0:Y:S04]  /*82a0*/  LDS R5, [R0] ;  /* 0x0000000000057984 */ /* 0x004e280000000800 */
[----:B0-----:R-:W-:Y:S01]  /*82b0*/  STG.E desc[UR22][R2.64], R5 ;  /* 0x0000000502007986 */ /* 0x001fe2000c101916 */
[----:B------:R-:W-:Y:S05]  /*82c0*/  EXIT ;  /* 0x000000000000794d */ /* 0x000fea0003800000 */
.L_x_2:
[----:B------:R-:W-:-:S00]  /*82d0*/  BRA `(.L_x_2) ;  /* 0xfffffffc00fc7947 */ /* 0x000fc0000383ffff */
[----:B------:R-:W-:-:S00]  /*82e0*/  NOP ;  /* 0x0000000000007918 */ /* 0x000fc00000000000 */
        /* <DEDUP_REMOVED lines=9> */
.L_x_3:


//--------------------- .nv.global.init           --------------------------
	.section	.nv.global.init,"aw",@progbits
.nv.global.init:
	.type		_$_str,@object
	.size		_$_str,(.L_0 - _$_str)
_$_str:
        /*0000*/ 	.byte	0x5f, 0x5f, 0x43, 0x55, 0x44, 0x41, 0x5f, 0x46, 0x54, 0x5a, 0x00
.L_0:


//--------------------- .nv.shared.attn_fwd       --------------------------
	.section	.nv.shared.attn_fwd,"aw",@nobits
	.sectionflags	@""
	.align	16
	.zero		1024


//--------------------- .nv.shared.reserved.0     --------------------------
	.section	.nv.shared.reserved.0,"aw",@nobits
	.weak		__nv_reservedSMEM_offset_0_alias
	.size		__nv_reservedSMEM_offset_0_alias, 0, 0
	.other		__nv_reservedSMEM_offset_0_alias,@"STO_CUDA_RESERVED_SHARED STV_DEFAULT"
__nv_reservedSMEM_offset_0_alias:
	.zero		0


//--------------------- .nv.constant0.attn_fwd    --------------------------
	.section	.nv.constant0.attn_fwd,"a",@progbits
	.sectionflags	@""
	.align	4
.nv.constant0.attn_fwd:
	.zero		664


//--------------------- SYMBOLS --------------------------

	.type		.nv.reservedSmem.offset0,@object
	.size		.nv.reservedSmem.offset0,0x4
